//
// Generated by NVIDIA NVVM Compiler
//
// Compiler Build ID: CL-36424714
// Cuda compilation tools, release 13.0, V13.0.88
// Based on NVVM 20.0.0
//

.version 9.0
.target sm_100
.address_size 64

	// .globl	_Z26qagml_memory_access_kernelPmPfS_S0_i
.extern .func  (.param .b32 func_retval0) vprintf
(
	.param .b64 vprintf_param_0,
	.param .b64 vprintf_param_1
)
;
.global .align 1 .b8 $str[26] = {71, 80, 85, 32, 75, 101, 114, 110, 101, 108, 32, 86, 101, 114, 105, 102, 105, 99, 97, 116, 105, 111, 110, 58, 10};
.global .align 1 .b8 $str$1[28] = {32, 32, 80, 104, 121, 115, 105, 99, 97, 108, 32, 77, 101, 109, 111, 114, 121, 58, 32, 37, 108, 108, 117, 32, 71, 66, 10};
.global .align 1 .b8 $str$2[32] = {32, 32, 65, 109, 112, 108, 105, 102, 105, 99, 97, 116, 105, 111, 110, 32, 70, 97, 99, 116, 111, 114, 58, 32, 37, 46, 48, 102, 32, 120, 10};
.global .align 1 .b8 $str$3[29] = {32, 32, 69, 102, 102, 101, 99, 116, 105, 118, 101, 32, 77, 101, 109, 111, 114, 121, 58, 32, 37, 46, 50, 102, 32, 80, 66, 10};
.global .align 1 .b8 $str$4[29] = {32, 32, 67, 111, 109, 112, 114, 101, 115, 115, 105, 111, 110, 32, 82, 97, 116, 105, 111, 58, 32, 37, 46, 52, 102, 37, 37, 10};
.global .align 4 .b8 __cudart_i2opi_f[24] = {65, 144, 67, 60, 153, 149, 98, 219, 192, 221, 52, 245, 209, 87, 39, 252, 41, 21, 68, 78, 110, 131, 249, 162};

.visible .entry _Z26qagml_memory_access_kernelPmPfS_S0_i(
	.param .u64 .ptr .align 1 _Z26qagml_memory_access_kernelPmPfS_S0_i_param_0,
	.param .u64 .ptr .align 1 _Z26qagml_memory_access_kernelPmPfS_S0_i_param_1,
	.param .u64 .ptr .align 1 _Z26qagml_memory_access_kernelPmPfS_S0_i_param_2,
	.param .u64 .ptr .align 1 _Z26qagml_memory_access_kernelPmPfS_S0_i_param_3,
	.param .u32 _Z26qagml_memory_access_kernelPmPfS_S0_i_param_4
)
{
	.local .align 16 .b8 	__local_depot0[16480];
	.reg .b64 	%SP;
	.reg .b64 	%SPL;
	.reg .pred 	%p<139>;
	.reg .b32 	%r<710>;
	.reg .b32 	%f<591>;
	.reg .b64 	%rd<344>;
	.reg .b64 	%fd<86>;

	mov.u64 	%SPL, __local_depot0;
	ld.param.u64 	%rd60, [_Z26qagml_memory_access_kernelPmPfS_S0_i_param_0];
	ld.param.u64 	%rd61, [_Z26qagml_memory_access_kernelPmPfS_S0_i_param_1];
	ld.param.u64 	%rd62, [_Z26qagml_memory_access_kernelPmPfS_S0_i_param_2];
	ld.param.u64 	%rd63, [_Z26qagml_memory_access_kernelPmPfS_S0_i_param_3];
	ld.param.u32 	%r276, [_Z26qagml_memory_access_kernelPmPfS_S0_i_param_4];
	add.u64 	%rd1, %SPL, 0;
	add.u64 	%rd2, %SPL, 32;
	add.u64 	%rd3, %SPL, 16416;
	mov.u32 	%r277, %ctaid.x;
	mov.u32 	%r278, %ntid.x;
	mov.u32 	%r279, %tid.x;
	mad.lo.s32 	%r1, %r277, %r278, %r279;
	setp.ge.s32 	%p1, %r1, %r276;
	@%p1 bra 	$L__BB0_174;
	cvta.to.global.u64 	%rd67, %rd60;
	mul.wide.s32 	%rd68, %r1, 8;
	add.s64 	%rd69, %rd67, %rd68;
	ld.global.u64 	%rd4, [%rd69];
	mov.b32 	%r624, 0;
$L__BB0_2:
	cvt.u64.u32 	%rd70, %r624;
	add.s64 	%rd71, %rd4, %rd70;
	cvt.rn.f32.u64 	%f152, %rd71;
	div.rn.f32 	%f153, %f152, 0f49742400;
	mul.wide.u32 	%rd72, %r624, 4;
	add.s64 	%rd73, %rd2, %rd72;
	add.s64 	%rd74, %rd71, 1;
	cvt.rn.f32.u64 	%f154, %rd74;
	div.rn.f32 	%f155, %f154, 0f49742400;
	add.s64 	%rd75, %rd71, 2;
	cvt.rn.f32.u64 	%f156, %rd75;
	div.rn.f32 	%f157, %f156, 0f49742400;
	add.s64 	%rd76, %rd71, 3;
	cvt.rn.f32.u64 	%f158, %rd76;
	div.rn.f32 	%f159, %f158, 0f49742400;
	st.local.v4.f32 	[%rd73], {%f153, %f155, %f157, %f159};
	add.s64 	%rd77, %rd71, 4;
	cvt.rn.f32.u64 	%f160, %rd77;
	div.rn.f32 	%f161, %f160, 0f49742400;
	add.s64 	%rd78, %rd71, 5;
	cvt.rn.f32.u64 	%f162, %rd78;
	div.rn.f32 	%f163, %f162, 0f49742400;
	add.s64 	%rd79, %rd71, 6;
	cvt.rn.f32.u64 	%f164, %rd79;
	div.rn.f32 	%f165, %f164, 0f49742400;
	add.s64 	%rd80, %rd71, 7;
	cvt.rn.f32.u64 	%f166, %rd80;
	div.rn.f32 	%f167, %f166, 0f49742400;
	st.local.v4.f32 	[%rd73+16], {%f161, %f163, %f165, %f167};
	add.s64 	%rd81, %rd71, 8;
	cvt.rn.f32.u64 	%f168, %rd81;
	div.rn.f32 	%f169, %f168, 0f49742400;
	add.s64 	%rd82, %rd71, 9;
	cvt.rn.f32.u64 	%f170, %rd82;
	div.rn.f32 	%f171, %f170, 0f49742400;
	add.s64 	%rd83, %rd71, 10;
	cvt.rn.f32.u64 	%f172, %rd83;
	div.rn.f32 	%f173, %f172, 0f49742400;
	add.s64 	%rd84, %rd71, 11;
	cvt.rn.f32.u64 	%f174, %rd84;
	div.rn.f32 	%f175, %f174, 0f49742400;
	st.local.v4.f32 	[%rd73+32], {%f169, %f171, %f173, %f175};
	add.s64 	%rd85, %rd71, 12;
	cvt.rn.f32.u64 	%f176, %rd85;
	div.rn.f32 	%f177, %f176, 0f49742400;
	add.s64 	%rd86, %rd71, 13;
	cvt.rn.f32.u64 	%f178, %rd86;
	div.rn.f32 	%f179, %f178, 0f49742400;
	add.s64 	%rd87, %rd71, 14;
	cvt.rn.f32.u64 	%f180, %rd87;
	div.rn.f32 	%f181, %f180, 0f49742400;
	add.s64 	%rd88, %rd71, 15;
	cvt.rn.f32.u64 	%f182, %rd88;
	div.rn.f32 	%f183, %f182, 0f49742400;
	st.local.v4.f32 	[%rd73+48], {%f177, %f179, %f181, %f183};
	add.s32 	%r624, %r624, 16;
	setp.ne.s32 	%p2, %r624, 4096;
	@%p2 bra 	$L__BB0_2;
	mov.f32 	%f558, 0f00000000;
	mov.b32 	%r625, 0;
	mov.u64 	%rd93, __cudart_i2opi_f;
$L__BB0_4:
	mul.wide.u32 	%rd89, %r625, 4;
	add.s64 	%rd90, %rd2, %rd89;
	ld.local.f32 	%f2, [%rd90];
	cvt.rn.f64.u32 	%fd1, %r625;
	mul.f64 	%fd2, %fd1, 0d401921FB54442D18;
	mul.f64 	%fd3, %fd2, 0d3F70000000000000;
	cvt.rn.f32.f64 	%f3, %fd3;
	mul.f32 	%f185, %f3, 0f3F22F983;
	cvt.rni.s32.f32 	%r629, %f185;
	cvt.rn.f32.s32 	%f186, %r629;
	fma.rn.f32 	%f187, %f186, 0fBFC90FDA, %f3;
	fma.rn.f32 	%f188, %f186, 0fB3A22168, %f187;
	fma.rn.f32 	%f559, %f186, 0fA7C234C5, %f188;
	abs.f32 	%f5, %f3;
	setp.ltu.f32 	%p3, %f5, 0f47CE4780;
	@%p3 bra 	$L__BB0_12;
	setp.neu.f32 	%p4, %f5, 0f7F800000;
	@%p4 bra 	$L__BB0_7;
	mov.f32 	%f191, 0f00000000;
	mul.rn.f32 	%f559, %f3, %f191;
	mov.b32 	%r629, 0;
	bra.uni 	$L__BB0_12;
$L__BB0_7:
	mov.b32 	%r6, %f3;
	shl.b32 	%r283, %r6, 8;
	or.b32  	%r7, %r283, -2147483648;
	mov.b64 	%rd325, 0;
	mov.b32 	%r626, 0;
$L__BB0_8:
	.pragma "nounroll";
	mul.wide.u32 	%rd92, %r626, 4;
	add.s64 	%rd94, %rd93, %rd92;
	ld.global.nc.u32 	%r284, [%rd94];
	mad.wide.u32 	%rd95, %r284, %r7, %rd325;
	shr.u64 	%rd325, %rd95, 32;
	add.s64 	%rd96, %rd1, %rd92;
	st.local.u32 	[%rd96], %rd95;
	add.s32 	%r626, %r626, 1;
	setp.ne.s32 	%p5, %r626, 6;
	@%p5 bra 	$L__BB0_8;
	shr.u32 	%r285, %r6, 23;
	st.local.u32 	[%rd1+24], %rd325;
	and.b32  	%r10, %r285, 31;
	and.b32  	%r286, %r285, 224;
	add.s32 	%r287, %r286, -128;
	shr.u32 	%r288, %r287, 5;
	mul.wide.u32 	%rd97, %r288, 4;
	sub.s64 	%rd7, %rd1, %rd97;
	ld.local.u32 	%r627, [%rd7+24];
	ld.local.u32 	%r628, [%rd7+20];
	setp.eq.s32 	%p6, %r10, 0;
	@%p6 bra 	$L__BB0_11;
	shf.l.wrap.b32 	%r627, %r628, %r627, %r10;
	ld.local.u32 	%r289, [%rd7+16];
	shf.l.wrap.b32 	%r628, %r289, %r628, %r10;
$L__BB0_11:
	shr.u32 	%r290, %r627, 30;
	shf.l.wrap.b32 	%r291, %r628, %r627, 2;
	shl.b32 	%r292, %r628, 2;
	shr.u32 	%r293, %r291, 31;
	add.s32 	%r629, %r293, %r290;
	shr.s32 	%r294, %r291, 31;
	xor.b32  	%r295, %r294, %r291;
	xor.b32  	%r296, %r294, %r292;
	cvt.u64.u32 	%rd98, %r295;
	shl.b64 	%rd99, %rd98, 32;
	cvt.u64.u32 	%rd100, %r296;
	or.b64  	%rd101, %rd99, %rd100;
	cvt.rn.f64.s64 	%fd4, %rd101;
	mul.f64 	%fd5, %fd4, 0d3BF921FB54442D19;
	cvt.rn.f32.f64 	%f189, %fd5;
	neg.f32 	%f190, %f189;
	setp.lt.s32 	%p7, %r291, 0;
	selp.f32 	%f559, %f190, %f189, %p7;
$L__BB0_12:
	add.s32 	%r298, %r629, 1;
	mul.rn.f32 	%f192, %f559, %f559;
	and.b32  	%r299, %r629, 1;
	setp.eq.b32 	%p8, %r299, 1;
	selp.f32 	%f193, %f559, 0f3F800000, %p8;
	fma.rn.f32 	%f194, %f192, %f193, 0f00000000;
	fma.rn.f32 	%f195, %f192, 0f37CBAC00, 0fBAB607ED;
	selp.f32 	%f196, 0fB94D4153, %f195, %p8;
	selp.f32 	%f197, 0f3C0885E4, 0f3D2AAABB, %p8;
	fma.rn.f32 	%f198, %f196, %f192, %f197;
	selp.f32 	%f199, 0fBE2AAAA8, 0fBEFFFFFF, %p8;
	fma.rn.f32 	%f200, %f198, %f192, %f199;
	fma.rn.f32 	%f201, %f200, %f194, %f193;
	and.b32  	%r300, %r298, 2;
	setp.eq.s32 	%p9, %r300, 0;
	mov.f32 	%f202, 0f00000000;
	sub.f32 	%f203, %f202, %f201;
	selp.f32 	%f204, %f201, %f203, %p9;
	fma.rn.f32 	%f558, %f2, %f204, %f558;
	add.s32 	%r625, %r625, 1;
	setp.ne.s32 	%p10, %r625, 256;
	@%p10 bra 	$L__BB0_4;
	mul.f32 	%f206, %f558, 0f3B800000;
	st.local.f32 	[%rd3], %f206;
	mov.f32 	%f560, 0f00000000;
	mov.b32 	%r630, 0;
$L__BB0_14:
	mul.wide.u32 	%rd102, %r630, 4;
	add.s64 	%rd103, %rd2, %rd102;
	ld.local.f32 	%f11, [%rd103+1024];
	cvt.rn.f64.u32 	%fd6, %r630;
	mul.f64 	%fd7, %fd6, 0d401921FB54442D18;
	mul.f64 	%fd8, %fd7, 0d3F70000000000000;
	cvt.rn.f32.f64 	%f12, %fd8;
	mul.f32 	%f207, %f12, 0f3F22F983;
	cvt.rni.s32.f32 	%r634, %f207;
	cvt.rn.f32.s32 	%f208, %r634;
	fma.rn.f32 	%f209, %f208, 0fBFC90FDA, %f12;
	fma.rn.f32 	%f210, %f208, 0fB3A22168, %f209;
	fma.rn.f32 	%f561, %f208, 0fA7C234C5, %f210;
	abs.f32 	%f14, %f12;
	setp.ltu.f32 	%p11, %f14, 0f47CE4780;
	@%p11 bra 	$L__BB0_22;
	setp.eq.f32 	%p12, %f14, 0f7F800000;
	@%p12 bra 	$L__BB0_21;
	mov.b32 	%r22, %f12;
	shl.b32 	%r303, %r22, 8;
	or.b32  	%r23, %r303, -2147483648;
	mov.b64 	%rd326, 0;
	mov.b32 	%r631, 0;
$L__BB0_17:
	.pragma "nounroll";
	mul.wide.u32 	%rd105, %r631, 4;
	add.s64 	%rd107, %rd93, %rd105;
	ld.global.nc.u32 	%r304, [%rd107];
	mad.wide.u32 	%rd108, %r304, %r23, %rd326;
	shr.u64 	%rd326, %rd108, 32;
	add.s64 	%rd109, %rd1, %rd105;
	st.local.u32 	[%rd109], %rd108;
	add.s32 	%r631, %r631, 1;
	setp.ne.s32 	%p13, %r631, 6;
	@%p13 bra 	$L__BB0_17;
	shr.u32 	%r305, %r22, 23;
	st.local.u32 	[%rd1+24], %rd326;
	and.b32  	%r26, %r305, 31;
	and.b32  	%r306, %r305, 224;
	add.s32 	%r307, %r306, -128;
	shr.u32 	%r308, %r307, 5;
	mul.wide.u32 	%rd110, %r308, 4;
	sub.s64 	%rd10, %rd1, %rd110;
	ld.local.u32 	%r632, [%rd10+24];
	ld.local.u32 	%r633, [%rd10+20];
	setp.eq.s32 	%p14, %r26, 0;
	@%p14 bra 	$L__BB0_20;
	shf.l.wrap.b32 	%r632, %r633, %r632, %r26;
	ld.local.u32 	%r309, [%rd10+16];
	shf.l.wrap.b32 	%r633, %r309, %r633, %r26;
$L__BB0_20:
	shr.u32 	%r310, %r632, 30;
	shf.l.wrap.b32 	%r311, %r633, %r632, 2;
	shl.b32 	%r312, %r633, 2;
	shr.u32 	%r313, %r311, 31;
	add.s32 	%r634, %r313, %r310;
	shr.s32 	%r314, %r311, 31;
	xor.b32  	%r315, %r314, %r311;
	xor.b32  	%r316, %r314, %r312;
	cvt.u64.u32 	%rd111, %r315;
	shl.b64 	%rd112, %rd111, 32;
	cvt.u64.u32 	%rd113, %r316;
	or.b64  	%rd114, %rd112, %rd113;
	cvt.rn.f64.s64 	%fd9, %rd114;
	mul.f64 	%fd10, %fd9, 0d3BF921FB54442D19;
	cvt.rn.f32.f64 	%f211, %fd10;
	neg.f32 	%f212, %f211;
	setp.lt.s32 	%p15, %r311, 0;
	selp.f32 	%f561, %f212, %f211, %p15;
	bra.uni 	$L__BB0_22;
$L__BB0_21:
	mov.f32 	%f213, 0f00000000;
	mul.rn.f32 	%f561, %f12, %f213;
	mov.b32 	%r634, 0;
$L__BB0_22:
	add.s32 	%r318, %r634, 1;
	mul.rn.f32 	%f214, %f561, %f561;
	and.b32  	%r319, %r634, 1;
	setp.eq.b32 	%p16, %r319, 1;
	selp.f32 	%f215, %f561, 0f3F800000, %p16;
	fma.rn.f32 	%f216, %f214, %f215, 0f00000000;
	fma.rn.f32 	%f217, %f214, 0f37CBAC00, 0fBAB607ED;
	selp.f32 	%f218, 0fB94D4153, %f217, %p16;
	selp.f32 	%f219, 0f3C0885E4, 0f3D2AAABB, %p16;
	fma.rn.f32 	%f220, %f218, %f214, %f219;
	selp.f32 	%f221, 0fBE2AAAA8, 0fBEFFFFFF, %p16;
	fma.rn.f32 	%f222, %f220, %f214, %f221;
	fma.rn.f32 	%f223, %f222, %f216, %f215;
	and.b32  	%r320, %r318, 2;
	setp.eq.s32 	%p17, %r320, 0;
	mov.f32 	%f224, 0f00000000;
	sub.f32 	%f225, %f224, %f223;
	selp.f32 	%f226, %f223, %f225, %p17;
	fma.rn.f32 	%f560, %f11, %f226, %f560;
	add.s32 	%r630, %r630, 1;
	setp.ne.s32 	%p18, %r630, 256;
	@%p18 bra 	$L__BB0_14;
	mul.f32 	%f228, %f560, 0f3B800000;
	st.local.f32 	[%rd3+4], %f228;
	mov.f32 	%f562, 0f00000000;
	mov.b32 	%r635, 0;
$L__BB0_24:
	mul.wide.u32 	%rd115, %r635, 4;
	add.s64 	%rd116, %rd2, %rd115;
	ld.local.f32 	%f20, [%rd116+2048];
	cvt.rn.f64.u32 	%fd11, %r635;
	mul.f64 	%fd12, %fd11, 0d401921FB54442D18;
	mul.f64 	%fd13, %fd12, 0d3F70000000000000;
	cvt.rn.f32.f64 	%f21, %fd13;
	mul.f32 	%f229, %f21, 0f3F22F983;
	cvt.rni.s32.f32 	%r639, %f229;
	cvt.rn.f32.s32 	%f230, %r639;
	fma.rn.f32 	%f231, %f230, 0fBFC90FDA, %f21;
	fma.rn.f32 	%f232, %f230, 0fB3A22168, %f231;
	fma.rn.f32 	%f563, %f230, 0fA7C234C5, %f232;
	abs.f32 	%f23, %f21;
	setp.ltu.f32 	%p19, %f23, 0f47CE4780;
	@%p19 bra 	$L__BB0_32;
	setp.eq.f32 	%p20, %f23, 0f7F800000;
	@%p20 bra 	$L__BB0_31;
	mov.b32 	%r38, %f21;
	shl.b32 	%r323, %r38, 8;
	or.b32  	%r39, %r323, -2147483648;
	mov.b64 	%rd327, 0;
	mov.b32 	%r636, 0;
$L__BB0_27:
	.pragma "nounroll";
	mul.wide.u32 	%rd118, %r636, 4;
	add.s64 	%rd120, %rd93, %rd118;
	ld.global.nc.u32 	%r324, [%rd120];
	mad.wide.u32 	%rd121, %r324, %r39, %rd327;
	shr.u64 	%rd327, %rd121, 32;
	add.s64 	%rd122, %rd1, %rd118;
	st.local.u32 	[%rd122], %rd121;
	add.s32 	%r636, %r636, 1;
	setp.ne.s32 	%p21, %r636, 6;
	@%p21 bra 	$L__BB0_27;
	shr.u32 	%r325, %r38, 23;
	st.local.u32 	[%rd1+24], %rd327;
	and.b32  	%r42, %r325, 31;
	and.b32  	%r326, %r325, 224;
	add.s32 	%r327, %r326, -128;
	shr.u32 	%r328, %r327, 5;
	mul.wide.u32 	%rd123, %r328, 4;
	sub.s64 	%rd13, %rd1, %rd123;
	ld.local.u32 	%r637, [%rd13+24];
	ld.local.u32 	%r638, [%rd13+20];
	setp.eq.s32 	%p22, %r42, 0;
	@%p22 bra 	$L__BB0_30;
	shf.l.wrap.b32 	%r637, %r638, %r637, %r42;
	ld.local.u32 	%r329, [%rd13+16];
	shf.l.wrap.b32 	%r638, %r329, %r638, %r42;
$L__BB0_30:
	shr.u32 	%r330, %r637, 30;
	shf.l.wrap.b32 	%r331, %r638, %r637, 2;
	shl.b32 	%r332, %r638, 2;
	shr.u32 	%r333, %r331, 31;
	add.s32 	%r639, %r333, %r330;
	shr.s32 	%r334, %r331, 31;
	xor.b32  	%r335, %r334, %r331;
	xor.b32  	%r336, %r334, %r332;
	cvt.u64.u32 	%rd124, %r335;
	shl.b64 	%rd125, %rd124, 32;
	cvt.u64.u32 	%rd126, %r336;
	or.b64  	%rd127, %rd125, %rd126;
	cvt.rn.f64.s64 	%fd14, %rd127;
	mul.f64 	%fd15, %fd14, 0d3BF921FB54442D19;
	cvt.rn.f32.f64 	%f233, %fd15;
	neg.f32 	%f234, %f233;
	setp.lt.s32 	%p23, %r331, 0;
	selp.f32 	%f563, %f234, %f233, %p23;
	bra.uni 	$L__BB0_32;
$L__BB0_31:
	mov.f32 	%f235, 0f00000000;
	mul.rn.f32 	%f563, %f21, %f235;
	mov.b32 	%r639, 0;
$L__BB0_32:
	add.s32 	%r338, %r639, 1;
	mul.rn.f32 	%f236, %f563, %f563;
	and.b32  	%r339, %r639, 1;
	setp.eq.b32 	%p24, %r339, 1;
	selp.f32 	%f237, %f563, 0f3F800000, %p24;
	fma.rn.f32 	%f238, %f236, %f237, 0f00000000;
	fma.rn.f32 	%f239, %f236, 0f37CBAC00, 0fBAB607ED;
	selp.f32 	%f240, 0fB94D4153, %f239, %p24;
	selp.f32 	%f241, 0f3C0885E4, 0f3D2AAABB, %p24;
	fma.rn.f32 	%f242, %f240, %f236, %f241;
	selp.f32 	%f243, 0fBE2AAAA8, 0fBEFFFFFF, %p24;
	fma.rn.f32 	%f244, %f242, %f236, %f243;
	fma.rn.f32 	%f245, %f244, %f238, %f237;
	and.b32  	%r340, %r338, 2;
	setp.eq.s32 	%p25, %r340, 0;
	mov.f32 	%f246, 0f00000000;
	sub.f32 	%f247, %f246, %f245;
	selp.f32 	%f248, %f245, %f247, %p25;
	fma.rn.f32 	%f562, %f20, %f248, %f562;
	add.s32 	%r635, %r635, 1;
	setp.ne.s32 	%p26, %r635, 256;
	@%p26 bra 	$L__BB0_24;
	mul.f32 	%f250, %f562, 0f3B800000;
	st.local.f32 	[%rd3+8], %f250;
	mov.f32 	%f564, 0f00000000;
	mov.b32 	%r640, 0;
$L__BB0_34:
	mul.wide.u32 	%rd128, %r640, 4;
	add.s64 	%rd129, %rd2, %rd128;
	ld.local.f32 	%f29, [%rd129+3072];
	cvt.rn.f64.u32 	%fd16, %r640;
	mul.f64 	%fd17, %fd16, 0d401921FB54442D18;
	mul.f64 	%fd18, %fd17, 0d3F70000000000000;
	cvt.rn.f32.f64 	%f30, %fd18;
	mul.f32 	%f251, %f30, 0f3F22F983;
	cvt.rni.s32.f32 	%r644, %f251;
	cvt.rn.f32.s32 	%f252, %r644;
	fma.rn.f32 	%f253, %f252, 0fBFC90FDA, %f30;
	fma.rn.f32 	%f254, %f252, 0fB3A22168, %f253;
	fma.rn.f32 	%f565, %f252, 0fA7C234C5, %f254;
	abs.f32 	%f32, %f30;
	setp.ltu.f32 	%p27, %f32, 0f47CE4780;
	@%p27 bra 	$L__BB0_42;
	setp.eq.f32 	%p28, %f32, 0f7F800000;
	@%p28 bra 	$L__BB0_41;
	mov.b32 	%r54, %f30;
	shl.b32 	%r343, %r54, 8;
	or.b32  	%r55, %r343, -2147483648;
	mov.b64 	%rd328, 0;
	mov.b32 	%r641, 0;
$L__BB0_37:
	.pragma "nounroll";
	mul.wide.u32 	%rd131, %r641, 4;
	add.s64 	%rd133, %rd93, %rd131;
	ld.global.nc.u32 	%r344, [%rd133];
	mad.wide.u32 	%rd134, %r344, %r55, %rd328;
	shr.u64 	%rd328, %rd134, 32;
	add.s64 	%rd135, %rd1, %rd131;
	st.local.u32 	[%rd135], %rd134;
	add.s32 	%r641, %r641, 1;
	setp.ne.s32 	%p29, %r641, 6;
	@%p29 bra 	$L__BB0_37;
	shr.u32 	%r345, %r54, 23;
	st.local.u32 	[%rd1+24], %rd328;
	and.b32  	%r58, %r345, 31;
	and.b32  	%r346, %r345, 224;
	add.s32 	%r347, %r346, -128;
	shr.u32 	%r348, %r347, 5;
	mul.wide.u32 	%rd136, %r348, 4;
	sub.s64 	%rd16, %rd1, %rd136;
	ld.local.u32 	%r642, [%rd16+24];
	ld.local.u32 	%r643, [%rd16+20];
	setp.eq.s32 	%p30, %r58, 0;
	@%p30 bra 	$L__BB0_40;
	shf.l.wrap.b32 	%r642, %r643, %r642, %r58;
	ld.local.u32 	%r349, [%rd16+16];
	shf.l.wrap.b32 	%r643, %r349, %r643, %r58;
$L__BB0_40:
	shr.u32 	%r350, %r642, 30;
	shf.l.wrap.b32 	%r351, %r643, %r642, 2;
	shl.b32 	%r352, %r643, 2;
	shr.u32 	%r353, %r351, 31;
	add.s32 	%r644, %r353, %r350;
	shr.s32 	%r354, %r351, 31;
	xor.b32  	%r355, %r354, %r351;
	xor.b32  	%r356, %r354, %r352;
	cvt.u64.u32 	%rd137, %r355;
	shl.b64 	%rd138, %rd137, 32;
	cvt.u64.u32 	%rd139, %r356;
	or.b64  	%rd140, %rd138, %rd139;
	cvt.rn.f64.s64 	%fd19, %rd140;
	mul.f64 	%fd20, %fd19, 0d3BF921FB54442D19;
	cvt.rn.f32.f64 	%f255, %fd20;
	neg.f32 	%f256, %f255;
	setp.lt.s32 	%p31, %r351, 0;
	selp.f32 	%f565, %f256, %f255, %p31;
	bra.uni 	$L__BB0_42;
$L__BB0_41:
	mov.f32 	%f257, 0f00000000;
	mul.rn.f32 	%f565, %f30, %f257;
	mov.b32 	%r644, 0;
$L__BB0_42:
	add.s32 	%r358, %r644, 1;
	mul.rn.f32 	%f258, %f565, %f565;
	and.b32  	%r359, %r644, 1;
	setp.eq.b32 	%p32, %r359, 1;
	selp.f32 	%f259, %f565, 0f3F800000, %p32;
	fma.rn.f32 	%f260, %f258, %f259, 0f00000000;
	fma.rn.f32 	%f261, %f258, 0f37CBAC00, 0fBAB607ED;
	selp.f32 	%f262, 0fB94D4153, %f261, %p32;
	selp.f32 	%f263, 0f3C0885E4, 0f3D2AAABB, %p32;
	fma.rn.f32 	%f264, %f262, %f258, %f263;
	selp.f32 	%f265, 0fBE2AAAA8, 0fBEFFFFFF, %p32;
	fma.rn.f32 	%f266, %f264, %f258, %f265;
	fma.rn.f32 	%f267, %f266, %f260, %f259;
	and.b32  	%r360, %r358, 2;
	setp.eq.s32 	%p33, %r360, 0;
	mov.f32 	%f268, 0f00000000;
	sub.f32 	%f269, %f268, %f267;
	selp.f32 	%f270, %f267, %f269, %p33;
	fma.rn.f32 	%f564, %f29, %f270, %f564;
	add.s32 	%r640, %r640, 1;
	setp.ne.s32 	%p34, %r640, 256;
	@%p34 bra 	$L__BB0_34;
	mul.f32 	%f272, %f564, 0f3B800000;
	st.local.f32 	[%rd3+12], %f272;
	mov.f32 	%f566, 0f00000000;
	mov.b32 	%r645, 0;
$L__BB0_44:
	mul.wide.u32 	%rd141, %r645, 4;
	add.s64 	%rd142, %rd2, %rd141;
	ld.local.f32 	%f38, [%rd142+4096];
	cvt.rn.f64.u32 	%fd21, %r645;
	mul.f64 	%fd22, %fd21, 0d401921FB54442D18;
	mul.f64 	%fd23, %fd22, 0d3F70000000000000;
	cvt.rn.f32.f64 	%f39, %fd23;
	mul.f32 	%f273, %f39, 0f3F22F983;
	cvt.rni.s32.f32 	%r649, %f273;
	cvt.rn.f32.s32 	%f274, %r649;
	fma.rn.f32 	%f275, %f274, 0fBFC90FDA, %f39;
	fma.rn.f32 	%f276, %f274, 0fB3A22168, %f275;
	fma.rn.f32 	%f567, %f274, 0fA7C234C5, %f276;
	abs.f32 	%f41, %f39;
	setp.ltu.f32 	%p35, %f41, 0f47CE4780;
	@%p35 bra 	$L__BB0_52;
	setp.eq.f32 	%p36, %f41, 0f7F800000;
	@%p36 bra 	$L__BB0_51;
	mov.b32 	%r70, %f39;
	shl.b32 	%r363, %r70, 8;
	or.b32  	%r71, %r363, -2147483648;
	mov.b64 	%rd329, 0;
	mov.b32 	%r646, 0;
$L__BB0_47:
	.pragma "nounroll";
	mul.wide.u32 	%rd144, %r646, 4;
	add.s64 	%rd146, %rd93, %rd144;
	ld.global.nc.u32 	%r364, [%rd146];
	mad.wide.u32 	%rd147, %r364, %r71, %rd329;
	shr.u64 	%rd329, %rd147, 32;
	add.s64 	%rd148, %rd1, %rd144;
	st.local.u32 	[%rd148], %rd147;
	add.s32 	%r646, %r646, 1;
	setp.ne.s32 	%p37, %r646, 6;
	@%p37 bra 	$L__BB0_47;
	shr.u32 	%r365, %r70, 23;
	st.local.u32 	[%rd1+24], %rd329;
	and.b32  	%r74, %r365, 31;
	and.b32  	%r366, %r365, 224;
	add.s32 	%r367, %r366, -128;
	shr.u32 	%r368, %r367, 5;
	mul.wide.u32 	%rd149, %r368, 4;
	sub.s64 	%rd19, %rd1, %rd149;
	ld.local.u32 	%r647, [%rd19+24];
	ld.local.u32 	%r648, [%rd19+20];
	setp.eq.s32 	%p38, %r74, 0;
	@%p38 bra 	$L__BB0_50;
	shf.l.wrap.b32 	%r647, %r648, %r647, %r74;
	ld.local.u32 	%r369, [%rd19+16];
	shf.l.wrap.b32 	%r648, %r369, %r648, %r74;
$L__BB0_50:
	shr.u32 	%r370, %r647, 30;
	shf.l.wrap.b32 	%r371, %r648, %r647, 2;
	shl.b32 	%r372, %r648, 2;
	shr.u32 	%r373, %r371, 31;
	add.s32 	%r649, %r373, %r370;
	shr.s32 	%r374, %r371, 31;
	xor.b32  	%r375, %r374, %r371;
	xor.b32  	%r376, %r374, %r372;
	cvt.u64.u32 	%rd150, %r375;
	shl.b64 	%rd151, %rd150, 32;
	cvt.u64.u32 	%rd152, %r376;
	or.b64  	%rd153, %rd151, %rd152;
	cvt.rn.f64.s64 	%fd24, %rd153;
	mul.f64 	%fd25, %fd24, 0d3BF921FB54442D19;
	cvt.rn.f32.f64 	%f277, %fd25;
	neg.f32 	%f278, %f277;
	setp.lt.s32 	%p39, %r371, 0;
	selp.f32 	%f567, %f278, %f277, %p39;
	bra.uni 	$L__BB0_52;
$L__BB0_51:
	mov.f32 	%f279, 0f00000000;
	mul.rn.f32 	%f567, %f39, %f279;
	mov.b32 	%r649, 0;
$L__BB0_52:
	add.s32 	%r378, %r649, 1;
	mul.rn.f32 	%f280, %f567, %f567;
	and.b32  	%r379, %r649, 1;
	setp.eq.b32 	%p40, %r379, 1;
	selp.f32 	%f281, %f567, 0f3F800000, %p40;
	fma.rn.f32 	%f282, %f280, %f281, 0f00000000;
	fma.rn.f32 	%f283, %f280, 0f37CBAC00, 0fBAB607ED;
	selp.f32 	%f284, 0fB94D4153, %f283, %p40;
	selp.f32 	%f285, 0f3C0885E4, 0f3D2AAABB, %p40;
	fma.rn.f32 	%f286, %f284, %f280, %f285;
	selp.f32 	%f287, 0fBE2AAAA8, 0fBEFFFFFF, %p40;
	fma.rn.f32 	%f288, %f286, %f280, %f287;
	fma.rn.f32 	%f289, %f288, %f282, %f281;
	and.b32  	%r380, %r378, 2;
	setp.eq.s32 	%p41, %r380, 0;
	mov.f32 	%f290, 0f00000000;
	sub.f32 	%f291, %f290, %f289;
	selp.f32 	%f292, %f289, %f291, %p41;
	fma.rn.f32 	%f566, %f38, %f292, %f566;
	add.s32 	%r645, %r645, 1;
	setp.ne.s32 	%p42, %r645, 256;
	@%p42 bra 	$L__BB0_44;
	mul.f32 	%f294, %f566, 0f3B800000;
	st.local.f32 	[%rd3+16], %f294;
	mov.f32 	%f568, 0f00000000;
	mov.b32 	%r650, 0;
$L__BB0_54:
	mul.wide.u32 	%rd154, %r650, 4;
	add.s64 	%rd155, %rd2, %rd154;
	ld.local.f32 	%f47, [%rd155+5120];
	cvt.rn.f64.u32 	%fd26, %r650;
	mul.f64 	%fd27, %fd26, 0d401921FB54442D18;
	mul.f64 	%fd28, %fd27, 0d3F70000000000000;
	cvt.rn.f32.f64 	%f48, %fd28;
	mul.f32 	%f295, %f48, 0f3F22F983;
	cvt.rni.s32.f32 	%r654, %f295;
	cvt.rn.f32.s32 	%f296, %r654;
	fma.rn.f32 	%f297, %f296, 0fBFC90FDA, %f48;
	fma.rn.f32 	%f298, %f296, 0fB3A22168, %f297;
	fma.rn.f32 	%f569, %f296, 0fA7C234C5, %f298;
	abs.f32 	%f50, %f48;
	setp.ltu.f32 	%p43, %f50, 0f47CE4780;
	@%p43 bra 	$L__BB0_62;
	setp.eq.f32 	%p44, %f50, 0f7F800000;
	@%p44 bra 	$L__BB0_61;
	mov.b32 	%r86, %f48;
	shl.b32 	%r383, %r86, 8;
	or.b32  	%r87, %r383, -2147483648;
	mov.b64 	%rd330, 0;
	mov.b32 	%r651, 0;
$L__BB0_57:
	.pragma "nounroll";
	mul.wide.u32 	%rd157, %r651, 4;
	add.s64 	%rd159, %rd93, %rd157;
	ld.global.nc.u32 	%r384, [%rd159];
	mad.wide.u32 	%rd160, %r384, %r87, %rd330;
	shr.u64 	%rd330, %rd160, 32;
	add.s64 	%rd161, %rd1, %rd157;
	st.local.u32 	[%rd161], %rd160;
	add.s32 	%r651, %r651, 1;
	setp.ne.s32 	%p45, %r651, 6;
	@%p45 bra 	$L__BB0_57;
	shr.u32 	%r385, %r86, 23;
	st.local.u32 	[%rd1+24], %rd330;
	and.b32  	%r90, %r385, 31;
	and.b32  	%r386, %r385, 224;
	add.s32 	%r387, %r386, -128;
	shr.u32 	%r388, %r387, 5;
	mul.wide.u32 	%rd162, %r388, 4;
	sub.s64 	%rd22, %rd1, %rd162;
	ld.local.u32 	%r652, [%rd22+24];
	ld.local.u32 	%r653, [%rd22+20];
	setp.eq.s32 	%p46, %r90, 0;
	@%p46 bra 	$L__BB0_60;
	shf.l.wrap.b32 	%r652, %r653, %r652, %r90;
	ld.local.u32 	%r389, [%rd22+16];
	shf.l.wrap.b32 	%r653, %r389, %r653, %r90;
$L__BB0_60:
	shr.u32 	%r390, %r652, 30;
	shf.l.wrap.b32 	%r391, %r653, %r652, 2;
	shl.b32 	%r392, %r653, 2;
	shr.u32 	%r393, %r391, 31;
	add.s32 	%r654, %r393, %r390;
	shr.s32 	%r394, %r391, 31;
	xor.b32  	%r395, %r394, %r391;
	xor.b32  	%r396, %r394, %r392;
	cvt.u64.u32 	%rd163, %r395;
	shl.b64 	%rd164, %rd163, 32;
	cvt.u64.u32 	%rd165, %r396;
	or.b64  	%rd166, %rd164, %rd165;
	cvt.rn.f64.s64 	%fd29, %rd166;
	mul.f64 	%fd30, %fd29, 0d3BF921FB54442D19;
	cvt.rn.f32.f64 	%f299, %fd30;
	neg.f32 	%f300, %f299;
	setp.lt.s32 	%p47, %r391, 0;
	selp.f32 	%f569, %f300, %f299, %p47;
	bra.uni 	$L__BB0_62;
$L__BB0_61:
	mov.f32 	%f301, 0f00000000;
	mul.rn.f32 	%f569, %f48, %f301;
	mov.b32 	%r654, 0;
$L__BB0_62:
	add.s32 	%r398, %r654, 1;
	mul.rn.f32 	%f302, %f569, %f569;
	and.b32  	%r399, %r654, 1;
	setp.eq.b32 	%p48, %r399, 1;
	selp.f32 	%f303, %f569, 0f3F800000, %p48;
	fma.rn.f32 	%f304, %f302, %f303, 0f00000000;
	fma.rn.f32 	%f305, %f302, 0f37CBAC00, 0fBAB607ED;
	selp.f32 	%f306, 0fB94D4153, %f305, %p48;
	selp.f32 	%f307, 0f3C0885E4, 0f3D2AAABB, %p48;
	fma.rn.f32 	%f308, %f306, %f302, %f307;
	selp.f32 	%f309, 0fBE2AAAA8, 0fBEFFFFFF, %p48;
	fma.rn.f32 	%f310, %f308, %f302, %f309;
	fma.rn.f32 	%f311, %f310, %f304, %f303;
	and.b32  	%r400, %r398, 2;
	setp.eq.s32 	%p49, %r400, 0;
	mov.f32 	%f312, 0f00000000;
	sub.f32 	%f313, %f312, %f311;
	selp.f32 	%f314, %f311, %f313, %p49;
	fma.rn.f32 	%f568, %f47, %f314, %f568;
	add.s32 	%r650, %r650, 1;
	setp.ne.s32 	%p50, %r650, 256;
	@%p50 bra 	$L__BB0_54;
	mul.f32 	%f316, %f568, 0f3B800000;
	st.local.f32 	[%rd3+20], %f316;
	mov.f32 	%f570, 0f00000000;
	mov.b32 	%r655, 0;
$L__BB0_64:
	mul.wide.u32 	%rd167, %r655, 4;
	add.s64 	%rd168, %rd2, %rd167;
	ld.local.f32 	%f56, [%rd168+6144];
	cvt.rn.f64.u32 	%fd31, %r655;
	mul.f64 	%fd32, %fd31, 0d401921FB54442D18;
	mul.f64 	%fd33, %fd32, 0d3F70000000000000;
	cvt.rn.f32.f64 	%f57, %fd33;
	mul.f32 	%f317, %f57, 0f3F22F983;
	cvt.rni.s32.f32 	%r659, %f317;
	cvt.rn.f32.s32 	%f318, %r659;
	fma.rn.f32 	%f319, %f318, 0fBFC90FDA, %f57;
	fma.rn.f32 	%f320, %f318, 0fB3A22168, %f319;
	fma.rn.f32 	%f571, %f318, 0fA7C234C5, %f320;
	abs.f32 	%f59, %f57;
	setp.ltu.f32 	%p51, %f59, 0f47CE4780;
	@%p51 bra 	$L__BB0_72;
	setp.eq.f32 	%p52, %f59, 0f7F800000;
	@%p52 bra 	$L__BB0_71;
	mov.b32 	%r102, %f57;
	shl.b32 	%r403, %r102, 8;
	or.b32  	%r103, %r403, -2147483648;
	mov.b64 	%rd331, 0;
	mov.b32 	%r656, 0;
$L__BB0_67:
	.pragma "nounroll";
	mul.wide.u32 	%rd170, %r656, 4;
	add.s64 	%rd172, %rd93, %rd170;
	ld.global.nc.u32 	%r404, [%rd172];
	mad.wide.u32 	%rd173, %r404, %r103, %rd331;
	shr.u64 	%rd331, %rd173, 32;
	add.s64 	%rd174, %rd1, %rd170;
	st.local.u32 	[%rd174], %rd173;
	add.s32 	%r656, %r656, 1;
	setp.ne.s32 	%p53, %r656, 6;
	@%p53 bra 	$L__BB0_67;
	shr.u32 	%r405, %r102, 23;
	st.local.u32 	[%rd1+24], %rd331;
	and.b32  	%r106, %r405, 31;
	and.b32  	%r406, %r405, 224;
	add.s32 	%r407, %r406, -128;
	shr.u32 	%r408, %r407, 5;
	mul.wide.u32 	%rd175, %r408, 4;
	sub.s64 	%rd25, %rd1, %rd175;
	ld.local.u32 	%r657, [%rd25+24];
	ld.local.u32 	%r658, [%rd25+20];
	setp.eq.s32 	%p54, %r106, 0;
	@%p54 bra 	$L__BB0_70;
	shf.l.wrap.b32 	%r657, %r658, %r657, %r106;
	ld.local.u32 	%r409, [%rd25+16];
	shf.l.wrap.b32 	%r658, %r409, %r658, %r106;
$L__BB0_70:
	shr.u32 	%r410, %r657, 30;
	shf.l.wrap.b32 	%r411, %r658, %r657, 2;
	shl.b32 	%r412, %r658, 2;
	shr.u32 	%r413, %r411, 31;
	add.s32 	%r659, %r413, %r410;
	shr.s32 	%r414, %r411, 31;
	xor.b32  	%r415, %r414, %r411;
	xor.b32  	%r416, %r414, %r412;
	cvt.u64.u32 	%rd176, %r415;
	shl.b64 	%rd177, %rd176, 32;
	cvt.u64.u32 	%rd178, %r416;
	or.b64  	%rd179, %rd177, %rd178;
	cvt.rn.f64.s64 	%fd34, %rd179;
	mul.f64 	%fd35, %fd34, 0d3BF921FB54442D19;
	cvt.rn.f32.f64 	%f321, %fd35;
	neg.f32 	%f322, %f321;
	setp.lt.s32 	%p55, %r411, 0;
	selp.f32 	%f571, %f322, %f321, %p55;
	bra.uni 	$L__BB0_72;
$L__BB0_71:
	mov.f32 	%f323, 0f00000000;
	mul.rn.f32 	%f571, %f57, %f323;
	mov.b32 	%r659, 0;
$L__BB0_72:
	add.s32 	%r418, %r659, 1;
	mul.rn.f32 	%f324, %f571, %f571;
	and.b32  	%r419, %r659, 1;
	setp.eq.b32 	%p56, %r419, 1;
	selp.f32 	%f325, %f571, 0f3F800000, %p56;
	fma.rn.f32 	%f326, %f324, %f325, 0f00000000;
	fma.rn.f32 	%f327, %f324, 0f37CBAC00, 0fBAB607ED;
	selp.f32 	%f328, 0fB94D4153, %f327, %p56;
	selp.f32 	%f329, 0f3C0885E4, 0f3D2AAABB, %p56;
	fma.rn.f32 	%f330, %f328, %f324, %f329;
	selp.f32 	%f331, 0fBE2AAAA8, 0fBEFFFFFF, %p56;
	fma.rn.f32 	%f332, %f330, %f324, %f331;
	fma.rn.f32 	%f333, %f332, %f326, %f325;
	and.b32  	%r420, %r418, 2;
	setp.eq.s32 	%p57, %r420, 0;
	mov.f32 	%f334, 0f00000000;
	sub.f32 	%f335, %f334, %f333;
	selp.f32 	%f336, %f333, %f335, %p57;
	fma.rn.f32 	%f570, %f56, %f336, %f570;
	add.s32 	%r655, %r655, 1;
	setp.ne.s32 	%p58, %r655, 256;
	@%p58 bra 	$L__BB0_64;
	mul.f32 	%f338, %f570, 0f3B800000;
	st.local.f32 	[%rd3+24], %f338;
	mov.f32 	%f572, 0f00000000;
	mov.b32 	%r660, 0;
$L__BB0_74:
	mul.wide.u32 	%rd180, %r660, 4;
	add.s64 	%rd181, %rd2, %rd180;
	ld.local.f32 	%f65, [%rd181+7168];
	cvt.rn.f64.u32 	%fd36, %r660;
	mul.f64 	%fd37, %fd36, 0d401921FB54442D18;
	mul.f64 	%fd38, %fd37, 0d3F70000000000000;
	cvt.rn.f32.f64 	%f66, %fd38;
	mul.f32 	%f339, %f66, 0f3F22F983;
	cvt.rni.s32.f32 	%r664, %f339;
	cvt.rn.f32.s32 	%f340, %r664;
	fma.rn.f32 	%f341, %f340, 0fBFC90FDA, %f66;
	fma.rn.f32 	%f342, %f340, 0fB3A22168, %f341;
	fma.rn.f32 	%f573, %f340, 0fA7C234C5, %f342;
	abs.f32 	%f68, %f66;
	setp.ltu.f32 	%p59, %f68, 0f47CE4780;
	@%p59 bra 	$L__BB0_82;
	setp.eq.f32 	%p60, %f68, 0f7F800000;
	@%p60 bra 	$L__BB0_81;
	mov.b32 	%r118, %f66;
	shl.b32 	%r423, %r118, 8;
	or.b32  	%r119, %r423, -2147483648;
	mov.b64 	%rd332, 0;
	mov.b32 	%r661, 0;
$L__BB0_77:
	.pragma "nounroll";
	mul.wide.u32 	%rd183, %r661, 4;
	add.s64 	%rd185, %rd93, %rd183;
	ld.global.nc.u32 	%r424, [%rd185];
	mad.wide.u32 	%rd186, %r424, %r119, %rd332;
	shr.u64 	%rd332, %rd186, 32;
	add.s64 	%rd187, %rd1, %rd183;
	st.local.u32 	[%rd187], %rd186;
	add.s32 	%r661, %r661, 1;
	setp.ne.s32 	%p61, %r661, 6;
	@%p61 bra 	$L__BB0_77;
	shr.u32 	%r425, %r118, 23;
	st.local.u32 	[%rd1+24], %rd332;
	and.b32  	%r122, %r425, 31;
	and.b32  	%r426, %r425, 224;
	add.s32 	%r427, %r426, -128;
	shr.u32 	%r428, %r427, 5;
	mul.wide.u32 	%rd188, %r428, 4;
	sub.s64 	%rd28, %rd1, %rd188;
	ld.local.u32 	%r662, [%rd28+24];
	ld.local.u32 	%r663, [%rd28+20];
	setp.eq.s32 	%p62, %r122, 0;
	@%p62 bra 	$L__BB0_80;
	shf.l.wrap.b32 	%r662, %r663, %r662, %r122;
	ld.local.u32 	%r429, [%rd28+16];
	shf.l.wrap.b32 	%r663, %r429, %r663, %r122;
$L__BB0_80:
	shr.u32 	%r430, %r662, 30;
	shf.l.wrap.b32 	%r431, %r663, %r662, 2;
	shl.b32 	%r432, %r663, 2;
	shr.u32 	%r433, %r431, 31;
	add.s32 	%r664, %r433, %r430;
	shr.s32 	%r434, %r431, 31;
	xor.b32  	%r435, %r434, %r431;
	xor.b32  	%r436, %r434, %r432;
	cvt.u64.u32 	%rd189, %r435;
	shl.b64 	%rd190, %rd189, 32;
	cvt.u64.u32 	%rd191, %r436;
	or.b64  	%rd192, %rd190, %rd191;
	cvt.rn.f64.s64 	%fd39, %rd192;
	mul.f64 	%fd40, %fd39, 0d3BF921FB54442D19;
	cvt.rn.f32.f64 	%f343, %fd40;
	neg.f32 	%f344, %f343;
	setp.lt.s32 	%p63, %r431, 0;
	selp.f32 	%f573, %f344, %f343, %p63;
	bra.uni 	$L__BB0_82;
$L__BB0_81:
	mov.f32 	%f345, 0f00000000;
	mul.rn.f32 	%f573, %f66, %f345;
	mov.b32 	%r664, 0;
$L__BB0_82:
	add.s32 	%r438, %r664, 1;
	mul.rn.f32 	%f346, %f573, %f573;
	and.b32  	%r439, %r664, 1;
	setp.eq.b32 	%p64, %r439, 1;
	selp.f32 	%f347, %f573, 0f3F800000, %p64;
	fma.rn.f32 	%f348, %f346, %f347, 0f00000000;
	fma.rn.f32 	%f349, %f346, 0f37CBAC00, 0fBAB607ED;
	selp.f32 	%f350, 0fB94D4153, %f349, %p64;
	selp.f32 	%f351, 0f3C0885E4, 0f3D2AAABB, %p64;
	fma.rn.f32 	%f352, %f350, %f346, %f351;
	selp.f32 	%f353, 0fBE2AAAA8, 0fBEFFFFFF, %p64;
	fma.rn.f32 	%f354, %f352, %f346, %f353;
	fma.rn.f32 	%f355, %f354, %f348, %f347;
	and.b32  	%r440, %r438, 2;
	setp.eq.s32 	%p65, %r440, 0;
	mov.f32 	%f356, 0f00000000;
	sub.f32 	%f357, %f356, %f355;
	selp.f32 	%f358, %f355, %f357, %p65;
	fma.rn.f32 	%f572, %f65, %f358, %f572;
	add.s32 	%r660, %r660, 1;
	setp.ne.s32 	%p66, %r660, 256;
	@%p66 bra 	$L__BB0_74;
	mul.f32 	%f360, %f572, 0f3B800000;
	st.local.f32 	[%rd3+28], %f360;
	mov.f32 	%f574, 0f00000000;
	mov.b32 	%r665, 0;
$L__BB0_84:
	mul.wide.u32 	%rd193, %r665, 4;
	add.s64 	%rd194, %rd2, %rd193;
	ld.local.f32 	%f74, [%rd194+8192];
	cvt.rn.f64.u32 	%fd41, %r665;
	mul.f64 	%fd42, %fd41, 0d401921FB54442D18;
	mul.f64 	%fd43, %fd42, 0d3F70000000000000;
	cvt.rn.f32.f64 	%f75, %fd43;
	mul.f32 	%f361, %f75, 0f3F22F983;
	cvt.rni.s32.f32 	%r669, %f361;
	cvt.rn.f32.s32 	%f362, %r669;
	fma.rn.f32 	%f363, %f362, 0fBFC90FDA, %f75;
	fma.rn.f32 	%f364, %f362, 0fB3A22168, %f363;
	fma.rn.f32 	%f575, %f362, 0fA7C234C5, %f364;
	abs.f32 	%f77, %f75;
	setp.ltu.f32 	%p67, %f77, 0f47CE4780;
	@%p67 bra 	$L__BB0_92;
	setp.eq.f32 	%p68, %f77, 0f7F800000;
	@%p68 bra 	$L__BB0_91;
	mov.b32 	%r134, %f75;
	shl.b32 	%r443, %r134, 8;
	or.b32  	%r135, %r443, -2147483648;
	mov.b64 	%rd333, 0;
	mov.b32 	%r666, 0;
$L__BB0_87:
	.pragma "nounroll";
	mul.wide.u32 	%rd196, %r666, 4;
	add.s64 	%rd198, %rd93, %rd196;
	ld.global.nc.u32 	%r444, [%rd198];
	mad.wide.u32 	%rd199, %r444, %r135, %rd333;
	shr.u64 	%rd333, %rd199, 32;
	add.s64 	%rd200, %rd1, %rd196;
	st.local.u32 	[%rd200], %rd199;
	add.s32 	%r666, %r666, 1;
	setp.ne.s32 	%p69, %r666, 6;
	@%p69 bra 	$L__BB0_87;
	shr.u32 	%r445, %r134, 23;
	st.local.u32 	[%rd1+24], %rd333;
	and.b32  	%r138, %r445, 31;
	and.b32  	%r446, %r445, 224;
	add.s32 	%r447, %r446, -128;
	shr.u32 	%r448, %r447, 5;
	mul.wide.u32 	%rd201, %r448, 4;
	sub.s64 	%rd31, %rd1, %rd201;
	ld.local.u32 	%r667, [%rd31+24];
	ld.local.u32 	%r668, [%rd31+20];
	setp.eq.s32 	%p70, %r138, 0;
	@%p70 bra 	$L__BB0_90;
	shf.l.wrap.b32 	%r667, %r668, %r667, %r138;
	ld.local.u32 	%r449, [%rd31+16];
	shf.l.wrap.b32 	%r668, %r449, %r668, %r138;
$L__BB0_90:
	shr.u32 	%r450, %r667, 30;
	shf.l.wrap.b32 	%r451, %r668, %r667, 2;
	shl.b32 	%r452, %r668, 2;
	shr.u32 	%r453, %r451, 31;
	add.s32 	%r669, %r453, %r450;
	shr.s32 	%r454, %r451, 31;
	xor.b32  	%r455, %r454, %r451;
	xor.b32  	%r456, %r454, %r452;
	cvt.u64.u32 	%rd202, %r455;
	shl.b64 	%rd203, %rd202, 32;
	cvt.u64.u32 	%rd204, %r456;
	or.b64  	%rd205, %rd203, %rd204;
	cvt.rn.f64.s64 	%fd44, %rd205;
	mul.f64 	%fd45, %fd44, 0d3BF921FB54442D19;
	cvt.rn.f32.f64 	%f365, %fd45;
	neg.f32 	%f366, %f365;
	setp.lt.s32 	%p71, %r451, 0;
	selp.f32 	%f575, %f366, %f365, %p71;
	bra.uni 	$L__BB0_92;
$L__BB0_91:
	mov.f32 	%f367, 0f00000000;
	mul.rn.f32 	%f575, %f75, %f367;
	mov.b32 	%r669, 0;
$L__BB0_92:
	add.s32 	%r458, %r669, 1;
	mul.rn.f32 	%f368, %f575, %f575;
	and.b32  	%r459, %r669, 1;
	setp.eq.b32 	%p72, %r459, 1;
	selp.f32 	%f369, %f575, 0f3F800000, %p72;
	fma.rn.f32 	%f370, %f368, %f369, 0f00000000;
	fma.rn.f32 	%f371, %f368, 0f37CBAC00, 0fBAB607ED;
	selp.f32 	%f372, 0fB94D4153, %f371, %p72;
	selp.f32 	%f373, 0f3C0885E4, 0f3D2AAABB, %p72;
	fma.rn.f32 	%f374, %f372, %f368, %f373;
	selp.f32 	%f375, 0fBE2AAAA8, 0fBEFFFFFF, %p72;
	fma.rn.f32 	%f376, %f374, %f368, %f375;
	fma.rn.f32 	%f377, %f376, %f370, %f369;
	and.b32  	%r460, %r458, 2;
	setp.eq.s32 	%p73, %r460, 0;
	mov.f32 	%f378, 0f00000000;
	sub.f32 	%f379, %f378, %f377;
	selp.f32 	%f380, %f377, %f379, %p73;
	fma.rn.f32 	%f574, %f74, %f380, %f574;
	add.s32 	%r665, %r665, 1;
	setp.ne.s32 	%p74, %r665, 256;
	@%p74 bra 	$L__BB0_84;
	mul.f32 	%f382, %f574, 0f3B800000;
	st.local.f32 	[%rd3+32], %f382;
	mov.f32 	%f576, 0f00000000;
	mov.b32 	%r670, 0;
$L__BB0_94:
	mul.wide.u32 	%rd206, %r670, 4;
	add.s64 	%rd207, %rd2, %rd206;
	ld.local.f32 	%f83, [%rd207+9216];
	cvt.rn.f64.u32 	%fd46, %r670;
	mul.f64 	%fd47, %fd46, 0d401921FB54442D18;
	mul.f64 	%fd48, %fd47, 0d3F70000000000000;
	cvt.rn.f32.f64 	%f84, %fd48;
	mul.f32 	%f383, %f84, 0f3F22F983;
	cvt.rni.s32.f32 	%r674, %f383;
	cvt.rn.f32.s32 	%f384, %r674;
	fma.rn.f32 	%f385, %f384, 0fBFC90FDA, %f84;
	fma.rn.f32 	%f386, %f384, 0fB3A22168, %f385;
	fma.rn.f32 	%f577, %f384, 0fA7C234C5, %f386;
	abs.f32 	%f86, %f84;
	setp.ltu.f32 	%p75, %f86, 0f47CE4780;
	@%p75 bra 	$L__BB0_102;
	setp.eq.f32 	%p76, %f86, 0f7F800000;
	@%p76 bra 	$L__BB0_101;
	mov.b32 	%r150, %f84;
	shl.b32 	%r463, %r150, 8;
	or.b32  	%r151, %r463, -2147483648;
	mov.b64 	%rd334, 0;
	mov.b32 	%r671, 0;
$L__BB0_97:
	.pragma "nounroll";
	mul.wide.u32 	%rd209, %r671, 4;
	add.s64 	%rd211, %rd93, %rd209;
	ld.global.nc.u32 	%r464, [%rd211];
	mad.wide.u32 	%rd212, %r464, %r151, %rd334;
	shr.u64 	%rd334, %rd212, 32;
	add.s64 	%rd213, %rd1, %rd209;
	st.local.u32 	[%rd213], %rd212;
	add.s32 	%r671, %r671, 1;
	setp.ne.s32 	%p77, %r671, 6;
	@%p77 bra 	$L__BB0_97;
	shr.u32 	%r465, %r150, 23;
	st.local.u32 	[%rd1+24], %rd334;
	and.b32  	%r154, %r465, 31;
	and.b32  	%r466, %r465, 224;
	add.s32 	%r467, %r466, -128;
	shr.u32 	%r468, %r467, 5;
	mul.wide.u32 	%rd214, %r468, 4;
	sub.s64 	%rd34, %rd1, %rd214;
	ld.local.u32 	%r672, [%rd34+24];
	ld.local.u32 	%r673, [%rd34+20];
	setp.eq.s32 	%p78, %r154, 0;
	@%p78 bra 	$L__BB0_100;
	shf.l.wrap.b32 	%r672, %r673, %r672, %r154;
	ld.local.u32 	%r469, [%rd34+16];
	shf.l.wrap.b32 	%r673, %r469, %r673, %r154;
$L__BB0_100:
	shr.u32 	%r470, %r672, 30;
	shf.l.wrap.b32 	%r471, %r673, %r672, 2;
	shl.b32 	%r472, %r673, 2;
	shr.u32 	%r473, %r471, 31;
	add.s32 	%r674, %r473, %r470;
	shr.s32 	%r474, %r471, 31;
	xor.b32  	%r475, %r474, %r471;
	xor.b32  	%r476, %r474, %r472;
	cvt.u64.u32 	%rd215, %r475;
	shl.b64 	%rd216, %rd215, 32;
	cvt.u64.u32 	%rd217, %r476;
	or.b64  	%rd218, %rd216, %rd217;
	cvt.rn.f64.s64 	%fd49, %rd218;
	mul.f64 	%fd50, %fd49, 0d3BF921FB54442D19;
	cvt.rn.f32.f64 	%f387, %fd50;
	neg.f32 	%f388, %f387;
	setp.lt.s32 	%p79, %r471, 0;
	selp.f32 	%f577, %f388, %f387, %p79;
	bra.uni 	$L__BB0_102;
$L__BB0_101:
	mov.f32 	%f389, 0f00000000;
	mul.rn.f32 	%f577, %f84, %f389;
	mov.b32 	%r674, 0;
$L__BB0_102:
	add.s32 	%r478, %r674, 1;
	mul.rn.f32 	%f390, %f577, %f577;
	and.b32  	%r479, %r674, 1;
	setp.eq.b32 	%p80, %r479, 1;
	selp.f32 	%f391, %f577, 0f3F800000, %p80;
	fma.rn.f32 	%f392, %f390, %f391, 0f00000000;
	fma.rn.f32 	%f393, %f390, 0f37CBAC00, 0fBAB607ED;
	selp.f32 	%f394, 0fB94D4153, %f393, %p80;
	selp.f32 	%f395, 0f3C0885E4, 0f3D2AAABB, %p80;
	fma.rn.f32 	%f396, %f394, %f390, %f395;
	selp.f32 	%f397, 0fBE2AAAA8, 0fBEFFFFFF, %p80;
	fma.rn.f32 	%f398, %f396, %f390, %f397;
	fma.rn.f32 	%f399, %f398, %f392, %f391;
	and.b32  	%r480, %r478, 2;
	setp.eq.s32 	%p81, %r480, 0;
	mov.f32 	%f400, 0f00000000;
	sub.f32 	%f401, %f400, %f399;
	selp.f32 	%f402, %f399, %f401, %p81;
	fma.rn.f32 	%f576, %f83, %f402, %f576;
	add.s32 	%r670, %r670, 1;
	setp.ne.s32 	%p82, %r670, 256;
	@%p82 bra 	$L__BB0_94;
	mul.f32 	%f404, %f576, 0f3B800000;
	st.local.f32 	[%rd3+36], %f404;
	mov.f32 	%f578, 0f00000000;
	mov.b32 	%r675, 0;
$L__BB0_104:
	mul.wide.u32 	%rd219, %r675, 4;
	add.s64 	%rd220, %rd2, %rd219;
	ld.local.f32 	%f92, [%rd220+10240];
	cvt.rn.f64.u32 	%fd51, %r675;
	mul.f64 	%fd52, %fd51, 0d401921FB54442D18;
	mul.f64 	%fd53, %fd52, 0d3F70000000000000;
	cvt.rn.f32.f64 	%f93, %fd53;
	mul.f32 	%f405, %f93, 0f3F22F983;
	cvt.rni.s32.f32 	%r679, %f405;
	cvt.rn.f32.s32 	%f406, %r679;
	fma.rn.f32 	%f407, %f406, 0fBFC90FDA, %f93;
	fma.rn.f32 	%f408, %f406, 0fB3A22168, %f407;
	fma.rn.f32 	%f579, %f406, 0fA7C234C5, %f408;
	abs.f32 	%f95, %f93;
	setp.ltu.f32 	%p83, %f95, 0f47CE4780;
	@%p83 bra 	$L__BB0_112;
	setp.eq.f32 	%p84, %f95, 0f7F800000;
	@%p84 bra 	$L__BB0_111;
	mov.b32 	%r166, %f93;
	shl.b32 	%r483, %r166, 8;
	or.b32  	%r167, %r483, -2147483648;
	mov.b64 	%rd335, 0;
	mov.b32 	%r676, 0;
$L__BB0_107:
	.pragma "nounroll";
	mul.wide.u32 	%rd222, %r676, 4;
	add.s64 	%rd224, %rd93, %rd222;
	ld.global.nc.u32 	%r484, [%rd224];
	mad.wide.u32 	%rd225, %r484, %r167, %rd335;
	shr.u64 	%rd335, %rd225, 32;
	add.s64 	%rd226, %rd1, %rd222;
	st.local.u32 	[%rd226], %rd225;
	add.s32 	%r676, %r676, 1;
	setp.ne.s32 	%p85, %r676, 6;
	@%p85 bra 	$L__BB0_107;
	shr.u32 	%r485, %r166, 23;
	st.local.u32 	[%rd1+24], %rd335;
	and.b32  	%r170, %r485, 31;
	and.b32  	%r486, %r485, 224;
	add.s32 	%r487, %r486, -128;
	shr.u32 	%r488, %r487, 5;
	mul.wide.u32 	%rd227, %r488, 4;
	sub.s64 	%rd37, %rd1, %rd227;
	ld.local.u32 	%r677, [%rd37+24];
	ld.local.u32 	%r678, [%rd37+20];
	setp.eq.s32 	%p86, %r170, 0;
	@%p86 bra 	$L__BB0_110;
	shf.l.wrap.b32 	%r677, %r678, %r677, %r170;
	ld.local.u32 	%r489, [%rd37+16];
	shf.l.wrap.b32 	%r678, %r489, %r678, %r170;
$L__BB0_110:
	shr.u32 	%r490, %r677, 30;
	shf.l.wrap.b32 	%r491, %r678, %r677, 2;
	shl.b32 	%r492, %r678, 2;
	shr.u32 	%r493, %r491, 31;
	add.s32 	%r679, %r493, %r490;
	shr.s32 	%r494, %r491, 31;
	xor.b32  	%r495, %r494, %r491;
	xor.b32  	%r496, %r494, %r492;
	cvt.u64.u32 	%rd228, %r495;
	shl.b64 	%rd229, %rd228, 32;
	cvt.u64.u32 	%rd230, %r496;
	or.b64  	%rd231, %rd229, %rd230;
	cvt.rn.f64.s64 	%fd54, %rd231;
	mul.f64 	%fd55, %fd54, 0d3BF921FB54442D19;
	cvt.rn.f32.f64 	%f409, %fd55;
	neg.f32 	%f410, %f409;
	setp.lt.s32 	%p87, %r491, 0;
	selp.f32 	%f579, %f410, %f409, %p87;
	bra.uni 	$L__BB0_112;
$L__BB0_111:
	mov.f32 	%f411, 0f00000000;
	mul.rn.f32 	%f579, %f93, %f411;
	mov.b32 	%r679, 0;
$L__BB0_112:
	add.s32 	%r498, %r679, 1;
	mul.rn.f32 	%f412, %f579, %f579;
	and.b32  	%r499, %r679, 1;
	setp.eq.b32 	%p88, %r499, 1;
	selp.f32 	%f413, %f579, 0f3F800000, %p88;
	fma.rn.f32 	%f414, %f412, %f413, 0f00000000;
	fma.rn.f32 	%f415, %f412, 0f37CBAC00, 0fBAB607ED;
	selp.f32 	%f416, 0fB94D4153, %f415, %p88;
	selp.f32 	%f417, 0f3C0885E4, 0f3D2AAABB, %p88;
	fma.rn.f32 	%f418, %f416, %f412, %f417;
	selp.f32 	%f419, 0fBE2AAAA8, 0fBEFFFFFF, %p88;
	fma.rn.f32 	%f420, %f418, %f412, %f419;
	fma.rn.f32 	%f421, %f420, %f414, %f413;
	and.b32  	%r500, %r498, 2;
	setp.eq.s32 	%p89, %r500, 0;
	mov.f32 	%f422, 0f00000000;
	sub.f32 	%f423, %f422, %f421;
	selp.f32 	%f424, %f421, %f423, %p89;
	fma.rn.f32 	%f578, %f92, %f424, %f578;
	add.s32 	%r675, %r675, 1;
	setp.ne.s32 	%p90, %r675, 256;
	@%p90 bra 	$L__BB0_104;
	mul.f32 	%f426, %f578, 0f3B800000;
	st.local.f32 	[%rd3+40], %f426;
	mov.f32 	%f580, 0f00000000;
	mov.b32 	%r680, 0;
$L__BB0_114:
	mul.wide.u32 	%rd232, %r680, 4;
	add.s64 	%rd233, %rd2, %rd232;
	ld.local.f32 	%f101, [%rd233+11264];
	cvt.rn.f64.u32 	%fd56, %r680;
	mul.f64 	%fd57, %fd56, 0d401921FB54442D18;
	mul.f64 	%fd58, %fd57, 0d3F70000000000000;
	cvt.rn.f32.f64 	%f102, %fd58;
	mul.f32 	%f427, %f102, 0f3F22F983;
	cvt.rni.s32.f32 	%r684, %f427;
	cvt.rn.f32.s32 	%f428, %r684;
	fma.rn.f32 	%f429, %f428, 0fBFC90FDA, %f102;
	fma.rn.f32 	%f430, %f428, 0fB3A22168, %f429;
	fma.rn.f32 	%f581, %f428, 0fA7C234C5, %f430;
	abs.f32 	%f104, %f102;
	setp.ltu.f32 	%p91, %f104, 0f47CE4780;
	@%p91 bra 	$L__BB0_122;
	setp.eq.f32 	%p92, %f104, 0f7F800000;
	@%p92 bra 	$L__BB0_121;
	mov.b32 	%r182, %f102;
	shl.b32 	%r503, %r182, 8;
	or.b32  	%r183, %r503, -2147483648;
	mov.b64 	%rd336, 0;
	mov.b32 	%r681, 0;
$L__BB0_117:
	.pragma "nounroll";
	mul.wide.u32 	%rd235, %r681, 4;
	add.s64 	%rd237, %rd93, %rd235;
	ld.global.nc.u32 	%r504, [%rd237];
	mad.wide.u32 	%rd238, %r504, %r183, %rd336;
	shr.u64 	%rd336, %rd238, 32;
	add.s64 	%rd239, %rd1, %rd235;
	st.local.u32 	[%rd239], %rd238;
	add.s32 	%r681, %r681, 1;
	setp.ne.s32 	%p93, %r681, 6;
	@%p93 bra 	$L__BB0_117;
	shr.u32 	%r505, %r182, 23;
	st.local.u32 	[%rd1+24], %rd336;
	and.b32  	%r186, %r505, 31;
	and.b32  	%r506, %r505, 224;
	add.s32 	%r507, %r506, -128;
	shr.u32 	%r508, %r507, 5;
	mul.wide.u32 	%rd240, %r508, 4;
	sub.s64 	%rd40, %rd1, %rd240;
	ld.local.u32 	%r682, [%rd40+24];
	ld.local.u32 	%r683, [%rd40+20];
	setp.eq.s32 	%p94, %r186, 0;
	@%p94 bra 	$L__BB0_120;
	shf.l.wrap.b32 	%r682, %r683, %r682, %r186;
	ld.local.u32 	%r509, [%rd40+16];
	shf.l.wrap.b32 	%r683, %r509, %r683, %r186;
$L__BB0_120:
	shr.u32 	%r510, %r682, 30;
	shf.l.wrap.b32 	%r511, %r683, %r682, 2;
	shl.b32 	%r512, %r683, 2;
	shr.u32 	%r513, %r511, 31;
	add.s32 	%r684, %r513, %r510;
	shr.s32 	%r514, %r511, 31;
	xor.b32  	%r515, %r514, %r511;
	xor.b32  	%r516, %r514, %r512;
	cvt.u64.u32 	%rd241, %r515;
	shl.b64 	%rd242, %rd241, 32;
	cvt.u64.u32 	%rd243, %r516;
	or.b64  	%rd244, %rd242, %rd243;
	cvt.rn.f64.s64 	%fd59, %rd244;
	mul.f64 	%fd60, %fd59, 0d3BF921FB54442D19;
	cvt.rn.f32.f64 	%f431, %fd60;
	neg.f32 	%f432, %f431;
	setp.lt.s32 	%p95, %r511, 0;
	selp.f32 	%f581, %f432, %f431, %p95;
	bra.uni 	$L__BB0_122;
$L__BB0_121:
	mov.f32 	%f433, 0f00000000;
	mul.rn.f32 	%f581, %f102, %f433;
	mov.b32 	%r684, 0;
$L__BB0_122:
	add.s32 	%r518, %r684, 1;
	mul.rn.f32 	%f434, %f581, %f581;
	and.b32  	%r519, %r684, 1;
	setp.eq.b32 	%p96, %r519, 1;
	selp.f32 	%f435, %f581, 0f3F800000, %p96;
	fma.rn.f32 	%f436, %f434, %f435, 0f00000000;
	fma.rn.f32 	%f437, %f434, 0f37CBAC00, 0fBAB607ED;
	selp.f32 	%f438, 0fB94D4153, %f437, %p96;
	selp.f32 	%f439, 0f3C0885E4, 0f3D2AAABB, %p96;
	fma.rn.f32 	%f440, %f438, %f434, %f439;
	selp.f32 	%f441, 0fBE2AAAA8, 0fBEFFFFFF, %p96;
	fma.rn.f32 	%f442, %f440, %f434, %f441;
	fma.rn.f32 	%f443, %f442, %f436, %f435;
	and.b32  	%r520, %r518, 2;
	setp.eq.s32 	%p97, %r520, 0;
	mov.f32 	%f444, 0f00000000;
	sub.f32 	%f445, %f444, %f443;
	selp.f32 	%f446, %f443, %f445, %p97;
	fma.rn.f32 	%f580, %f101, %f446, %f580;
	add.s32 	%r680, %r680, 1;
	setp.ne.s32 	%p98, %r680, 256;
	@%p98 bra 	$L__BB0_114;
	mul.f32 	%f448, %f580, 0f3B800000;
	st.local.f32 	[%rd3+44], %f448;
	mov.f32 	%f582, 0f00000000;
	mov.b32 	%r685, 0;
$L__BB0_124:
	mul.wide.u32 	%rd245, %r685, 4;
	add.s64 	%rd246, %rd2, %rd245;
	ld.local.f32 	%f110, [%rd246+12288];
	cvt.rn.f64.u32 	%fd61, %r685;
	mul.f64 	%fd62, %fd61, 0d401921FB54442D18;
	mul.f64 	%fd63, %fd62, 0d3F70000000000000;
	cvt.rn.f32.f64 	%f111, %fd63;
	mul.f32 	%f449, %f111, 0f3F22F983;
	cvt.rni.s32.f32 	%r689, %f449;
	cvt.rn.f32.s32 	%f450, %r689;
	fma.rn.f32 	%f451, %f450, 0fBFC90FDA, %f111;
	fma.rn.f32 	%f452, %f450, 0fB3A22168, %f451;
	fma.rn.f32 	%f583, %f450, 0fA7C234C5, %f452;
	abs.f32 	%f113, %f111;
	setp.ltu.f32 	%p99, %f113, 0f47CE4780;
	@%p99 bra 	$L__BB0_132;
	setp.eq.f32 	%p100, %f113, 0f7F800000;
	@%p100 bra 	$L__BB0_131;
	mov.b32 	%r198, %f111;
	shl.b32 	%r523, %r198, 8;
	or.b32  	%r199, %r523, -2147483648;
	mov.b64 	%rd337, 0;
	mov.b32 	%r686, 0;
$L__BB0_127:
	.pragma "nounroll";
	mul.wide.u32 	%rd248, %r686, 4;
	add.s64 	%rd250, %rd93, %rd248;
	ld.global.nc.u32 	%r524, [%rd250];
	mad.wide.u32 	%rd251, %r524, %r199, %rd337;
	shr.u64 	%rd337, %rd251, 32;
	add.s64 	%rd252, %rd1, %rd248;
	st.local.u32 	[%rd252], %rd251;
	add.s32 	%r686, %r686, 1;
	setp.ne.s32 	%p101, %r686, 6;
	@%p101 bra 	$L__BB0_127;
	shr.u32 	%r525, %r198, 23;
	st.local.u32 	[%rd1+24], %rd337;
	and.b32  	%r202, %r525, 31;
	and.b32  	%r526, %r525, 224;
	add.s32 	%r527, %r526, -128;
	shr.u32 	%r528, %r527, 5;
	mul.wide.u32 	%rd253, %r528, 4;
	sub.s64 	%rd43, %rd1, %rd253;
	ld.local.u32 	%r687, [%rd43+24];
	ld.local.u32 	%r688, [%rd43+20];
	setp.eq.s32 	%p102, %r202, 0;
	@%p102 bra 	$L__BB0_130;
	shf.l.wrap.b32 	%r687, %r688, %r687, %r202;
	ld.local.u32 	%r529, [%rd43+16];
	shf.l.wrap.b32 	%r688, %r529, %r688, %r202;
$L__BB0_130:
	shr.u32 	%r530, %r687, 30;
	shf.l.wrap.b32 	%r531, %r688, %r687, 2;
	shl.b32 	%r532, %r688, 2;
	shr.u32 	%r533, %r531, 31;
	add.s32 	%r689, %r533, %r530;
	shr.s32 	%r534, %r531, 31;
	xor.b32  	%r535, %r534, %r531;
	xor.b32  	%r536, %r534, %r532;
	cvt.u64.u32 	%rd254, %r535;
	shl.b64 	%rd255, %rd254, 32;
	cvt.u64.u32 	%rd256, %r536;
	or.b64  	%rd257, %rd255, %rd256;
	cvt.rn.f64.s64 	%fd64, %rd257;
	mul.f64 	%fd65, %fd64, 0d3BF921FB54442D19;
	cvt.rn.f32.f64 	%f453, %fd65;
	neg.f32 	%f454, %f453;
	setp.lt.s32 	%p103, %r531, 0;
	selp.f32 	%f583, %f454, %f453, %p103;
	bra.uni 	$L__BB0_132;
$L__BB0_131:
	mov.f32 	%f455, 0f00000000;
	mul.rn.f32 	%f583, %f111, %f455;
	mov.b32 	%r689, 0;
$L__BB0_132:
	add.s32 	%r538, %r689, 1;
	mul.rn.f32 	%f456, %f583, %f583;
	and.b32  	%r539, %r689, 1;
	setp.eq.b32 	%p104, %r539, 1;
	selp.f32 	%f457, %f583, 0f3F800000, %p104;
	fma.rn.f32 	%f458, %f456, %f457, 0f00000000;
	fma.rn.f32 	%f459, %f456, 0f37CBAC00, 0fBAB607ED;
	selp.f32 	%f460, 0fB94D4153, %f459, %p104;
	selp.f32 	%f461, 0f3C0885E4, 0f3D2AAABB, %p104;
	fma.rn.f32 	%f462, %f460, %f456, %f461;
	selp.f32 	%f463, 0fBE2AAAA8, 0fBEFFFFFF, %p104;
	fma.rn.f32 	%f464, %f462, %f456, %f463;
	fma.rn.f32 	%f465, %f464, %f458, %f457;
	and.b32  	%r540, %r538, 2;
	setp.eq.s32 	%p105, %r540, 0;
	mov.f32 	%f466, 0f00000000;
	sub.f32 	%f467, %f466, %f465;
	selp.f32 	%f468, %f465, %f467, %p105;
	fma.rn.f32 	%f582, %f110, %f468, %f582;
	add.s32 	%r685, %r685, 1;
	setp.ne.s32 	%p106, %r685, 256;
	@%p106 bra 	$L__BB0_124;
	mul.f32 	%f470, %f582, 0f3B800000;
	st.local.f32 	[%rd3+48], %f470;
	mov.f32 	%f584, 0f00000000;
	mov.b32 	%r690, 0;
$L__BB0_134:
	mul.wide.u32 	%rd258, %r690, 4;
	add.s64 	%rd259, %rd2, %rd258;
	ld.local.f32 	%f119, [%rd259+13312];
	cvt.rn.f64.u32 	%fd66, %r690;
	mul.f64 	%fd67, %fd66, 0d401921FB54442D18;
	mul.f64 	%fd68, %fd67, 0d3F70000000000000;
	cvt.rn.f32.f64 	%f120, %fd68;
	mul.f32 	%f471, %f120, 0f3F22F983;
	cvt.rni.s32.f32 	%r694, %f471;
	cvt.rn.f32.s32 	%f472, %r694;
	fma.rn.f32 	%f473, %f472, 0fBFC90FDA, %f120;
	fma.rn.f32 	%f474, %f472, 0fB3A22168, %f473;
	fma.rn.f32 	%f585, %f472, 0fA7C234C5, %f474;
	abs.f32 	%f122, %f120;
	setp.ltu.f32 	%p107, %f122, 0f47CE4780;
	@%p107 bra 	$L__BB0_142;
	setp.eq.f32 	%p108, %f122, 0f7F800000;
	@%p108 bra 	$L__BB0_141;
	mov.b32 	%r214, %f120;
	shl.b32 	%r543, %r214, 8;
	or.b32  	%r215, %r543, -2147483648;
	mov.b64 	%rd338, 0;
	mov.b32 	%r691, 0;
$L__BB0_137:
	.pragma "nounroll";
	mul.wide.u32 	%rd261, %r691, 4;
	add.s64 	%rd263, %rd93, %rd261;
	ld.global.nc.u32 	%r544, [%rd263];
	mad.wide.u32 	%rd264, %r544, %r215, %rd338;
	shr.u64 	%rd338, %rd264, 32;
	add.s64 	%rd265, %rd1, %rd261;
	st.local.u32 	[%rd265], %rd264;
	add.s32 	%r691, %r691, 1;
	setp.ne.s32 	%p109, %r691, 6;
	@%p109 bra 	$L__BB0_137;
	shr.u32 	%r545, %r214, 23;
	st.local.u32 	[%rd1+24], %rd338;
	and.b32  	%r218, %r545, 31;
	and.b32  	%r546, %r545, 224;
	add.s32 	%r547, %r546, -128;
	shr.u32 	%r548, %r547, 5;
	mul.wide.u32 	%rd266, %r548, 4;
	sub.s64 	%rd46, %rd1, %rd266;
	ld.local.u32 	%r692, [%rd46+24];
	ld.local.u32 	%r693, [%rd46+20];
	setp.eq.s32 	%p110, %r218, 0;
	@%p110 bra 	$L__BB0_140;
	shf.l.wrap.b32 	%r692, %r693, %r692, %r218;
	ld.local.u32 	%r549, [%rd46+16];
	shf.l.wrap.b32 	%r693, %r549, %r693, %r218;
$L__BB0_140:
	shr.u32 	%r550, %r692, 30;
	shf.l.wrap.b32 	%r551, %r693, %r692, 2;
	shl.b32 	%r552, %r693, 2;
	shr.u32 	%r553, %r551, 31;
	add.s32 	%r694, %r553, %r550;
	shr.s32 	%r554, %r551, 31;
	xor.b32  	%r555, %r554, %r551;
	xor.b32  	%r556, %r554, %r552;
	cvt.u64.u32 	%rd267, %r555;
	shl.b64 	%rd268, %rd267, 32;
	cvt.u64.u32 	%rd269, %r556;
	or.b64  	%rd270, %rd268, %rd269;
	cvt.rn.f64.s64 	%fd69, %rd270;
	mul.f64 	%fd70, %fd69, 0d3BF921FB54442D19;
	cvt.rn.f32.f64 	%f475, %fd70;
	neg.f32 	%f476, %f475;
	setp.lt.s32 	%p111, %r551, 0;
	selp.f32 	%f585, %f476, %f475, %p111;
	bra.uni 	$L__BB0_142;
$L__BB0_141:
	mov.f32 	%f477, 0f00000000;
	mul.rn.f32 	%f585, %f120, %f477;
	mov.b32 	%r694, 0;
$L__BB0_142:
	add.s32 	%r558, %r694, 1;
	mul.rn.f32 	%f478, %f585, %f585;
	and.b32  	%r559, %r694, 1;
	setp.eq.b32 	%p112, %r559, 1;
	selp.f32 	%f479, %f585, 0f3F800000, %p112;
	fma.rn.f32 	%f480, %f478, %f479, 0f00000000;
	fma.rn.f32 	%f481, %f478, 0f37CBAC00, 0fBAB607ED;
	selp.f32 	%f482, 0fB94D4153, %f481, %p112;
	selp.f32 	%f483, 0f3C0885E4, 0f3D2AAABB, %p112;
	fma.rn.f32 	%f484, %f482, %f478, %f483;
	selp.f32 	%f485, 0fBE2AAAA8, 0fBEFFFFFF, %p112;
	fma.rn.f32 	%f486, %f484, %f478, %f485;
	fma.rn.f32 	%f487, %f486, %f480, %f479;
	and.b32  	%r560, %r558, 2;
	setp.eq.s32 	%p113, %r560, 0;
	mov.f32 	%f488, 0f00000000;
	sub.f32 	%f489, %f488, %f487;
	selp.f32 	%f490, %f487, %f489, %p113;
	fma.rn.f32 	%f584, %f119, %f490, %f584;
	add.s32 	%r690, %r690, 1;
	setp.ne.s32 	%p114, %r690, 256;
	@%p114 bra 	$L__BB0_134;
	mul.f32 	%f492, %f584, 0f3B800000;
	st.local.f32 	[%rd3+52], %f492;
	mov.f32 	%f586, 0f00000000;
	mov.b32 	%r695, 0;
$L__BB0_144:
	mul.wide.u32 	%rd271, %r695, 4;
	add.s64 	%rd272, %rd2, %rd271;
	ld.local.f32 	%f128, [%rd272+14336];
	cvt.rn.f64.u32 	%fd71, %r695;
	mul.f64 	%fd72, %fd71, 0d401921FB54442D18;
	mul.f64 	%fd73, %fd72, 0d3F70000000000000;
	cvt.rn.f32.f64 	%f129, %fd73;
	mul.f32 	%f493, %f129, 0f3F22F983;
	cvt.rni.s32.f32 	%r699, %f493;
	cvt.rn.f32.s32 	%f494, %r699;
	fma.rn.f32 	%f495, %f494, 0fBFC90FDA, %f129;
	fma.rn.f32 	%f496, %f494, 0fB3A22168, %f495;
	fma.rn.f32 	%f587, %f494, 0fA7C234C5, %f496;
	abs.f32 	%f131, %f129;
	setp.ltu.f32 	%p115, %f131, 0f47CE4780;
	@%p115 bra 	$L__BB0_152;
	setp.eq.f32 	%p116, %f131, 0f7F800000;
	@%p116 bra 	$L__BB0_151;
	mov.b32 	%r230, %f129;
	shl.b32 	%r563, %r230, 8;
	or.b32  	%r231, %r563, -2147483648;
	mov.b64 	%rd339, 0;
	mov.b32 	%r696, 0;
$L__BB0_147:
	.pragma "nounroll";
	mul.wide.u32 	%rd274, %r696, 4;
	add.s64 	%rd276, %rd93, %rd274;
	ld.global.nc.u32 	%r564, [%rd276];
	mad.wide.u32 	%rd277, %r564, %r231, %rd339;
	shr.u64 	%rd339, %rd277, 32;
	add.s64 	%rd278, %rd1, %rd274;
	st.local.u32 	[%rd278], %rd277;
	add.s32 	%r696, %r696, 1;
	setp.ne.s32 	%p117, %r696, 6;
	@%p117 bra 	$L__BB0_147;
	shr.u32 	%r565, %r230, 23;
	st.local.u32 	[%rd1+24], %rd339;
	and.b32  	%r234, %r565, 31;
	and.b32  	%r566, %r565, 224;
	add.s32 	%r567, %r566, -128;
	shr.u32 	%r568, %r567, 5;
	mul.wide.u32 	%rd279, %r568, 4;
	sub.s64 	%rd49, %rd1, %rd279;
	ld.local.u32 	%r697, [%rd49+24];
	ld.local.u32 	%r698, [%rd49+20];
	setp.eq.s32 	%p118, %r234, 0;
	@%p118 bra 	$L__BB0_150;
	shf.l.wrap.b32 	%r697, %r698, %r697, %r234;
	ld.local.u32 	%r569, [%rd49+16];
	shf.l.wrap.b32 	%r698, %r569, %r698, %r234;
$L__BB0_150:
	shr.u32 	%r570, %r697, 30;
	shf.l.wrap.b32 	%r571, %r698, %r697, 2;
	shl.b32 	%r572, %r698, 2;
	shr.u32 	%r573, %r571, 31;
	add.s32 	%r699, %r573, %r570;
	shr.s32 	%r574, %r571, 31;
	xor.b32  	%r575, %r574, %r571;
	xor.b32  	%r576, %r574, %r572;
	cvt.u64.u32 	%rd280, %r575;
	shl.b64 	%rd281, %rd280, 32;
	cvt.u64.u32 	%rd282, %r576;
	or.b64  	%rd283, %rd281, %rd282;
	cvt.rn.f64.s64 	%fd74, %rd283;
	mul.f64 	%fd75, %fd74, 0d3BF921FB54442D19;
	cvt.rn.f32.f64 	%f497, %fd75;
	neg.f32 	%f498, %f497;
	setp.lt.s32 	%p119, %r571, 0;
	selp.f32 	%f587, %f498, %f497, %p119;
	bra.uni 	$L__BB0_152;
$L__BB0_151:
	mov.f32 	%f499, 0f00000000;
	mul.rn.f32 	%f587, %f129, %f499;
	mov.b32 	%r699, 0;
$L__BB0_152:
	add.s32 	%r578, %r699, 1;
	mul.rn.f32 	%f500, %f587, %f587;
	and.b32  	%r579, %r699, 1;
	setp.eq.b32 	%p120, %r579, 1;
	selp.f32 	%f501, %f587, 0f3F800000, %p120;
	fma.rn.f32 	%f502, %f500, %f501, 0f00000000;
	fma.rn.f32 	%f503, %f500, 0f37CBAC00, 0fBAB607ED;
	selp.f32 	%f504, 0fB94D4153, %f503, %p120;
	selp.f32 	%f505, 0f3C0885E4, 0f3D2AAABB, %p120;
	fma.rn.f32 	%f506, %f504, %f500, %f505;
	selp.f32 	%f507, 0fBE2AAAA8, 0fBEFFFFFF, %p120;
	fma.rn.f32 	%f508, %f506, %f500, %f507;
	fma.rn.f32 	%f509, %f508, %f502, %f501;
	and.b32  	%r580, %r578, 2;
	setp.eq.s32 	%p121, %r580, 0;
	mov.f32 	%f510, 0f00000000;
	sub.f32 	%f511, %f510, %f509;
	selp.f32 	%f512, %f509, %f511, %p121;
	fma.rn.f32 	%f586, %f128, %f512, %f586;
	add.s32 	%r695, %r695, 1;
	setp.ne.s32 	%p122, %r695, 256;
	@%p122 bra 	$L__BB0_144;
	mul.f32 	%f514, %f586, 0f3B800000;
	st.local.f32 	[%rd3+56], %f514;
	mov.f32 	%f588, 0f00000000;
	mov.b32 	%r700, 0;
$L__BB0_154:
	mul.wide.u32 	%rd284, %r700, 4;
	add.s64 	%rd285, %rd2, %rd284;
	ld.local.f32 	%f137, [%rd285+15360];
	cvt.rn.f64.u32 	%fd76, %r700;
	mul.f64 	%fd77, %fd76, 0d401921FB54442D18;
	mul.f64 	%fd78, %fd77, 0d3F70000000000000;
	cvt.rn.f32.f64 	%f138, %fd78;
	mul.f32 	%f515, %f138, 0f3F22F983;
	cvt.rni.s32.f32 	%r704, %f515;
	cvt.rn.f32.s32 	%f516, %r704;
	fma.rn.f32 	%f517, %f516, 0fBFC90FDA, %f138;
	fma.rn.f32 	%f518, %f516, 0fB3A22168, %f517;
	fma.rn.f32 	%f589, %f516, 0fA7C234C5, %f518;
	abs.f32 	%f140, %f138;
	setp.ltu.f32 	%p123, %f140, 0f47CE4780;
	@%p123 bra 	$L__BB0_162;
	setp.eq.f32 	%p124, %f140, 0f7F800000;
	@%p124 bra 	$L__BB0_161;
	mov.b32 	%r246, %f138;
	shl.b32 	%r583, %r246, 8;
	or.b32  	%r247, %r583, -2147483648;
	mov.b64 	%rd340, 0;
	mov.b32 	%r701, 0;
$L__BB0_157:
	.pragma "nounroll";
	mul.wide.u32 	%rd287, %r701, 4;
	add.s64 	%rd289, %rd93, %rd287;
	ld.global.nc.u32 	%r584, [%rd289];
	mad.wide.u32 	%rd290, %r584, %r247, %rd340;
	shr.u64 	%rd340, %rd290, 32;
	add.s64 	%rd291, %rd1, %rd287;
	st.local.u32 	[%rd291], %rd290;
	add.s32 	%r701, %r701, 1;
	setp.ne.s32 	%p125, %r701, 6;
	@%p125 bra 	$L__BB0_157;
	shr.u32 	%r585, %r246, 23;
	st.local.u32 	[%rd1+24], %rd340;
	and.b32  	%r250, %r585, 31;
	and.b32  	%r586, %r585, 224;
	add.s32 	%r587, %r586, -128;
	shr.u32 	%r588, %r587, 5;
	mul.wide.u32 	%rd292, %r588, 4;
	sub.s64 	%rd52, %rd1, %rd292;
	ld.local.u32 	%r702, [%rd52+24];
	ld.local.u32 	%r703, [%rd52+20];
	setp.eq.s32 	%p126, %r250, 0;
	@%p126 bra 	$L__BB0_160;
	shf.l.wrap.b32 	%r702, %r703, %r702, %r250;
	ld.local.u32 	%r589, [%rd52+16];
	shf.l.wrap.b32 	%r703, %r589, %r703, %r250;
$L__BB0_160:
	shr.u32 	%r590, %r702, 30;
	shf.l.wrap.b32 	%r591, %r703, %r702, 2;
	shl.b32 	%r592, %r703, 2;
	shr.u32 	%r593, %r591, 31;
	add.s32 	%r704, %r593, %r590;
	shr.s32 	%r594, %r591, 31;
	xor.b32  	%r595, %r594, %r591;
	xor.b32  	%r596, %r594, %r592;
	cvt.u64.u32 	%rd293, %r595;
	shl.b64 	%rd294, %rd293, 32;
	cvt.u64.u32 	%rd295, %r596;
	or.b64  	%rd296, %rd294, %rd295;
	cvt.rn.f64.s64 	%fd79, %rd296;
	mul.f64 	%fd80, %fd79, 0d3BF921FB54442D19;
	cvt.rn.f32.f64 	%f519, %fd80;
	neg.f32 	%f520, %f519;
	setp.lt.s32 	%p127, %r591, 0;
	selp.f32 	%f589, %f520, %f519, %p127;
	bra.uni 	$L__BB0_162;
$L__BB0_161:
	mov.f32 	%f521, 0f00000000;
	mul.rn.f32 	%f589, %f138, %f521;
	mov.b32 	%r704, 0;
$L__BB0_162:
	add.s32 	%r598, %r704, 1;
	mul.rn.f32 	%f522, %f589, %f589;
	and.b32  	%r599, %r704, 1;
	setp.eq.b32 	%p128, %r599, 1;
	selp.f32 	%f523, %f589, 0f3F800000, %p128;
	fma.rn.f32 	%f524, %f522, %f523, 0f00000000;
	fma.rn.f32 	%f525, %f522, 0f37CBAC00, 0fBAB607ED;
	selp.f32 	%f526, 0fB94D4153, %f525, %p128;
	selp.f32 	%f527, 0f3C0885E4, 0f3D2AAABB, %p128;
	fma.rn.f32 	%f528, %f526, %f522, %f527;
	selp.f32 	%f529, 0fBE2AAAA8, 0fBEFFFFFF, %p128;
	fma.rn.f32 	%f530, %f528, %f522, %f529;
	fma.rn.f32 	%f531, %f530, %f524, %f523;
	and.b32  	%r600, %r598, 2;
	setp.eq.s32 	%p129, %r600, 0;
	mov.f32 	%f532, 0f00000000;
	sub.f32 	%f533, %f532, %f531;
	selp.f32 	%f534, %f531, %f533, %p129;
	fma.rn.f32 	%f588, %f137, %f534, %f588;
	add.s32 	%r700, %r700, 1;
	setp.ne.s32 	%p130, %r700, 256;
	@%p130 bra 	$L__BB0_154;
	mul.f32 	%f535, %f588, 0f3B800000;
	st.local.f32 	[%rd3+60], %f535;
	mul.lo.s64 	%rd297, %rd4, -7046029254386353131;
	shr.u64 	%rd298, %rd297, 30;
	xor.b64  	%rd299, %rd298, %rd297;
	mul.hi.u64 	%rd300, %rd299, -3689348814741910323;
	shr.u64 	%rd301, %rd300, 36;
	mul.lo.s64 	%rd302, %rd301, 85899345920;
	sub.s64 	%rd303, %rd299, %rd302;
	cvta.to.global.u64 	%rd304, %rd62;
	mul.wide.s32 	%rd305, %r1, 8;
	add.s64 	%rd306, %rd304, %rd305;
	st.global.u64 	[%rd306], %rd303;
	cvta.to.global.u64 	%rd307, %rd63;
	mul.wide.s32 	%rd308, %r1, 4;
	add.s64 	%rd309, %rd307, %rd308;
	mov.b32 	%r602, 1065287680;
	st.global.u32 	[%rd309], %r602;
	mov.b32 	%r705, 0;
$L__BB0_164:
	shr.u32 	%r603, %r705, 8;
	and.b32  	%r604, %r705, 255;
	cvt.rn.f64.u32 	%fd81, %r604;
	mul.f64 	%fd82, %fd81, 0d401921FB54442D18;
	mul.f64 	%fd83, %fd82, 0d3F70000000000000;
	cvt.rn.f32.f64 	%f145, %fd83;
	mul.wide.u32 	%rd310, %r603, 4;
	add.s64 	%rd311, %rd3, %rd310;
	ld.local.f32 	%f146, [%rd311];
	mul.f32 	%f536, %f145, 0f3F22F983;
	cvt.rni.s32.f32 	%r709, %f536;
	cvt.rn.f32.s32 	%f537, %r709;
	fma.rn.f32 	%f538, %f537, 0fBFC90FDA, %f145;
	fma.rn.f32 	%f539, %f537, 0fB3A22168, %f538;
	fma.rn.f32 	%f590, %f537, 0fA7C234C5, %f539;
	abs.f32 	%f148, %f145;
	setp.ltu.f32 	%p131, %f148, 0f47CE4780;
	@%p131 bra 	$L__BB0_172;
	setp.neu.f32 	%p132, %f148, 0f7F800000;
	@%p132 bra 	$L__BB0_167;
	mov.f32 	%f542, 0f00000000;
	mul.rn.f32 	%f590, %f145, %f542;
	mov.b32 	%r709, 0;
	bra.uni 	$L__BB0_172;
$L__BB0_167:
	mov.b32 	%r262, %f145;
	shl.b32 	%r606, %r262, 8;
	or.b32  	%r263, %r606, -2147483648;
	mov.b64 	%rd343, 0;
	mov.b32 	%r706, 0;
	mov.u64 	%rd341, %rd93;
	mov.u64 	%rd342, %rd1;
$L__BB0_168:
	.pragma "nounroll";
	ld.global.nc.u32 	%r607, [%rd341];
	mad.wide.u32 	%rd314, %r607, %r263, %rd343;
	shr.u64 	%rd343, %rd314, 32;
	st.local.u32 	[%rd342], %rd314;
	add.s32 	%r706, %r706, 1;
	add.s64 	%rd342, %rd342, 4;
	add.s64 	%rd341, %rd341, 4;
	setp.ne.s32 	%p133, %r706, 6;
	@%p133 bra 	$L__BB0_168;
	shr.u32 	%r608, %r262, 23;
	st.local.u32 	[%rd1+24], %rd343;
	and.b32  	%r266, %r608, 31;
	and.b32  	%r609, %r608, 224;
	add.s32 	%r610, %r609, -128;
	shr.u32 	%r611, %r610, 5;
	mul.wide.u32 	%rd315, %r611, 4;
	sub.s64 	%rd59, %rd1, %rd315;
	ld.local.u32 	%r707, [%rd59+24];
	ld.local.u32 	%r708, [%rd59+20];
	setp.eq.s32 	%p134, %r266, 0;
	@%p134 bra 	$L__BB0_171;
	shf.l.wrap.b32 	%r707, %r708, %r707, %r266;
	ld.local.u32 	%r612, [%rd59+16];
	shf.l.wrap.b32 	%r708, %r612, %r708, %r266;
$L__BB0_171:
	shr.u32 	%r613, %r707, 30;
	shf.l.wrap.b32 	%r614, %r708, %r707, 2;
	shl.b32 	%r615, %r708, 2;
	shr.u32 	%r616, %r614, 31;
	add.s32 	%r709, %r616, %r613;
	shr.s32 	%r617, %r614, 31;
	xor.b32  	%r618, %r617, %r614;
	xor.b32  	%r619, %r617, %r615;
	cvt.u64.u32 	%rd316, %r618;
	shl.b64 	%rd317, %rd316, 32;
	cvt.u64.u32 	%rd318, %r619;
	or.b64  	%rd319, %rd317, %rd318;
	cvt.rn.f64.s64 	%fd84, %rd319;
	mul.f64 	%fd85, %fd84, 0d3BF921FB54442D19;
	cvt.rn.f32.f64 	%f540, %fd85;
	neg.f32 	%f541, %f540;
	setp.lt.s32 	%p135, %r614, 0;
	selp.f32 	%f590, %f541, %f540, %p135;
$L__BB0_172:
	add.s32 	%r621, %r709, 1;
	mul.rn.f32 	%f543, %f590, %f590;
	and.b32  	%r622, %r709, 1;
	setp.eq.b32 	%p136, %r622, 1;
	selp.f32 	%f544, %f590, 0f3F800000, %p136;
	fma.rn.f32 	%f545, %f543, %f544, 0f00000000;
	fma.rn.f32 	%f546, %f543, 0f37CBAC00, 0fBAB607ED;
	selp.f32 	%f547, 0fB94D4153, %f546, %p136;
	selp.f32 	%f548, 0f3C0885E4, 0f3D2AAABB, %p136;
	fma.rn.f32 	%f549, %f547, %f543, %f548;
	selp.f32 	%f550, 0fBE2AAAA8, 0fBEFFFFFF, %p136;
	fma.rn.f32 	%f551, %f549, %f543, %f550;
	fma.rn.f32 	%f552, %f551, %f545, %f544;
	and.b32  	%r623, %r621, 2;
	setp.eq.s32 	%p137, %r623, 0;
	mov.f32 	%f553, 0f00000000;
	sub.f32 	%f554, %f553, %f552;
	selp.f32 	%f555, %f552, %f554, %p137;
	mul.f32 	%f556, %f146, %f555;
	mul.wide.u32 	%rd320, %r705, 4;
	add.s64 	%rd321, %rd2, %rd320;
	st.local.f32 	[%rd321], %f556;
	add.s32 	%r705, %r705, 1;
	setp.ne.s32 	%p138, %r705, 4096;
	@%p138 bra 	$L__BB0_164;
	ld.local.f32 	%f557, [%rd2];
	cvta.to.global.u64 	%rd322, %rd61;
	add.s64 	%rd324, %rd322, %rd308;
	st.global.f32 	[%rd324], %f557;
$L__BB0_174:
	ret;

}
	// .globl	_Z33qagml_verify_amplification_kernelmmPfS_
.visible .entry _Z33qagml_verify_amplification_kernelmmPfS_(
	.param .u64 _Z33qagml_verify_amplification_kernelmmPfS__param_0,
	.param .u64 _Z33qagml_verify_amplification_kernelmmPfS__param_1,
	.param .u64 .ptr .align 1 _Z33qagml_verify_amplification_kernelmmPfS__param_2,
	.param .u64 .ptr .align 1 _Z33qagml_verify_amplification_kernelmmPfS__param_3
)
{
	.local .align 8 .b8 	__local_depot1[8];
	.reg .b64 	%SP;
	.reg .b64 	%SPL;
	.reg .pred 	%p<2>;
	.reg .b32 	%r<15>;
	.reg .b32 	%f<4>;
	.reg .b64 	%rd<21>;
	.reg .b64 	%fd<2>;

	mov.u64 	%SPL, __local_depot1;
	cvta.local.u64 	%SP, %SPL;
	ld.param.u64 	%rd1, [_Z33qagml_verify_amplification_kernelmmPfS__param_1];
	ld.param.u64 	%rd2, [_Z33qagml_verify_amplification_kernelmmPfS__param_2];
	ld.param.u64 	%rd3, [_Z33qagml_verify_amplification_kernelmmPfS__param_3];
	mov.u32 	%r1, %tid.x;
	mov.u32 	%r2, %ctaid.x;
	or.b32  	%r3, %r1, %r2;
	setp.ne.s32 	%p1, %r3, 0;
	@%p1 bra 	$L__BB1_2;
	add.u64 	%rd4, %SP, 0;
	add.u64 	%rd5, %SPL, 0;
	cvta.to.global.u64 	%rd6, %rd2;
	cvta.to.global.u64 	%rd7, %rd3;
	shr.u64 	%rd8, %rd1, 30;
	cvt.rn.f32.u64 	%f1, %rd8;
	mul.f32 	%f2, %f1, 0f4B189680;
	div.rn.f32 	%f3, %f2, 0f49742400;
	mov.b32 	%r4, 1259902592;
	st.global.u32 	[%rd6], %r4;
	st.global.f32 	[%rd7], %f3;
	mov.u64 	%rd9, $str;
	cvta.global.u64 	%rd10, %rd9;
	{ // callseq 0, 0
	.param .b64 param0;
	st.param.b64 	[param0], %rd10;
	.param .b64 param1;
	st.param.b64 	[param1], 0;
	.param .b32 retval0;
	call.uni (retval0), 
	vprintf, 
	(
	param0, 
	param1
	);
	ld.param.b32 	%r5, [retval0];
	} // callseq 0
	st.local.u64 	[%rd5], %rd8;
	mov.u64 	%rd11, $str$1;
	cvta.global.u64 	%rd12, %rd11;
	{ // callseq 1, 0
	.param .b64 param0;
	st.param.b64 	[param0], %rd12;
	.param .b64 param1;
	st.param.b64 	[param1], %rd4;
	.param .b32 retval0;
	call.uni (retval0), 
	vprintf, 
	(
	param0, 
	param1
	);
	ld.param.b32 	%r7, [retval0];
	} // callseq 1
	mov.b64 	%rd13, 4711630319722168320;
	st.local.u64 	[%rd5], %rd13;
	mov.u64 	%rd14, $str$2;
	cvta.global.u64 	%rd15, %rd14;
	{ // callseq 2, 0
	.param .b64 param0;
	st.param.b64 	[param0], %rd15;
	.param .b64 param1;
	st.param.b64 	[param1], %rd4;
	.param .b32 retval0;
	call.uni (retval0), 
	vprintf, 
	(
	param0, 
	param1
	);
	ld.param.b32 	%r9, [retval0];
	} // callseq 2
	cvt.f64.f32 	%fd1, %f3;
	st.local.f64 	[%rd5], %fd1;
	mov.u64 	%rd16, $str$3;
	cvta.global.u64 	%rd17, %rd16;
	{ // callseq 3, 0
	.param .b64 param0;
	st.param.b64 	[param0], %rd17;
	.param .b64 param1;
	st.param.b64 	[param1], %rd4;
	.param .b32 retval0;
	call.uni (retval0), 
	vprintf, 
	(
	param0, 
	param1
	);
	ld.param.b32 	%r11, [retval0];
	} // callseq 3
	mov.b64 	%rd18, 4636709847587356672;
	st.local.u64 	[%rd5], %rd18;
	mov.u64 	%rd19, $str$4;
	cvta.global.u64 	%rd20, %rd19;
	{ // callseq 4, 0
	.param .b64 param0;
	st.param.b64 	[param0], %rd20;
	.param .b64 param1;
	st.param.b64 	[param1], %rd4;
	.param .b32 retval0;
	call.uni (retval0), 
	vprintf, 
	(
	param0, 
	param1
	);
	ld.param.b32 	%r13, [retval0];
	} // callseq 4
$L__BB1_2:
	ret;

}


// ===== COMPILED SASS (sm_100) =====

	.target	sm_100

	.elftype	@"ET_EXEC"


//--------------------- .note.nv.tkinfo           --------------------------
	.section	.note.nv.tkinfo,"",@"SHT_NOTE"
	.sectionflags	@"SHF_NOTE_NV_TKINFO"
	.tkinfo
        /*0018*/ 	.word	0x00000002
        /*0030*/ 	.string	""
        /*0030*/ 	.string	"ptxas"
        /*0030*/ 	.string	"Cuda compilation tools, release 13.0, V13.0.88"
        /*0030*/ 	.string	"Build cuda_13.0.r13.0/compiler.36424714_0"
        /*0030*/ 	.string	"-arch sm_100 -m 64 "



//--------------------- .note.nv.cuinfo           --------------------------
	.section	.note.nv.cuinfo,"",@"SHT_NOTE"
	.sectionflags	@"SHF_NOTE_NV_CUINFO"
        /*0018*/ 	.short	0x0002
        /*001a*/ 	.short	0x0064
        /*001c*/ 	.short	0x0082
	.zero		2


//--------------------- .nv.info                  --------------------------
	.section	.nv.info,"",@"SHT_CUDA_INFO"
	.align	4


	//----- nvinfo : EIATTR_REGCOUNT
	.align		4
        /*0000*/ 	.byte	0x04, 0x2f
        /*0002*/ 	.short	(.L_7 - .L_6)
	.align		4
.L_6:
        /*0004*/ 	.word	index@(_Z26qagml_memory_access_kernelPmPfS_S0_i)
        /*0008*/ 	.word	0x0000001c


	//----- nvinfo : EIATTR_FRAME_SIZE
	.align		4
.L_7:
        /*000c*/ 	.byte	0x04, 0x11
        /*000e*/ 	.short	(.L_9 - .L_8)
	.align		4
.L_8:
        /*0010*/ 	.word	index@($__internal_1_$__cuda_sm3x_div_rn_noftz_f32_slowpath)
        /*0014*/ 	.word	0x00004060


	//----- nvinfo : EIATTR_FRAME_SIZE
	.align		4
.L_9:
        /*0018*/ 	.byte	0x04, 0x11
        /*001a*/ 	.short	(.L_11 - .L_10)
	.align		4
.L_10:
        /*001c*/ 	.word	index@(_Z26qagml_memory_access_kernelPmPfS_S0_i)
        /*0020*/ 	.word	0x00004060


	//----- nvinfo : EIATTR_REGCOUNT
	.align		4
.L_11:
        /*0024*/ 	.byte	0x04, 0x2f
        /*0026*/ 	.short	(.L_13 - .L_12)
	.align		4
.L_12:
        /*0028*/ 	.word	index@(_Z33qagml_verify_amplification_kernelmmPfS_)
        /*002c*/ 	.word	0x00000019


	//----- nvinfo : EIATTR_FRAME_SIZE
	.align		4
.L_13:
        /*0030*/ 	.byte	0x04, 0x11
        /*0032*/ 	.short	(.L_15 - .L_14)
	.align		4
.L_14:
        /*0034*/ 	.word	index@($__internal_0_$__cuda_sm3x_div_rn_noftz_f32_slowpath)
        /*0038*/ 	.word	0x00000008


	//----- nvinfo : EIATTR_FRAME_SIZE
	.align		4
.L_15:
        /*003c*/ 	.byte	0x04, 0x11
        /*003e*/ 	.short	(.L_17 - .L_16)
	.align		4
.L_16:
        /*0040*/ 	.word	index@(_Z33qagml_verify_amplification_kernelmmPfS_)
        /*0044*/ 	.word	0x00000008


	//----- nvinfo : EIATTR_MIN_STACK_SIZE
	.align		4
.L_17:
        /*0048*/ 	.byte	0x04, 0x12
        /*004a*/ 	.short	(.L_19 - .L_18)
	.align		4
.L_18:
        /*004c*/ 	.word	index@(_Z33qagml_verify_amplification_kernelmmPfS_)
        /*0050*/ 	.word	0x00000008


	//----- nvinfo : EIATTR_MIN_STACK_SIZE
	.align		4
.L_19:
        /*0054*/ 	.byte	0x04, 0x12
        /*0056*/ 	.short	(.L_21 - .L_20)
	.align		4
.L_20:
        /*0058*/ 	.word	index@(_Z26qagml_memory_access_kernelPmPfS_S0_i)
        /*005c*/ 	.word	0x00004060
.L_21:


//--------------------- .nv.compat                --------------------------
	.section	.nv.compat,"",@"SHT_CUDA_COMPAT_INFO"
	.align	4
        /*0000*/ 	.byte	0x02, 0x09, 0x00, 0x00, 0x02, 0x02, 0x01, 0x00, 0x02, 0x05, 0x05, 0x00, 0x03, 0x07, 0x01, 0x01
        /*0010*/ 	.byte	0x02, 0x03, 0x00, 0x00, 0x02, 0x06, 0x01, 0x00, 0x04, 0x0b, 0x08, 0x00, 0x01, 0x00, 0x00, 0x00
        /*0020*/ 	.byte	0x00, 0x00, 0x00, 0x00


//--------------------- .nv.info._Z33qagml_verify_amplification_kernelmmPfS_ --------------------------
	.section	.nv.info._Z33qagml_verify_amplification_kernelmmPfS_,"",@"SHT_CUDA_INFO"
	.sectionflags	@""
	.align	4


	//----- nvinfo : EIATTR_CUDA_API_VERSION
	.align		4
        /*0000*/ 	.byte	0x04, 0x37
        /*0002*/ 	.short	(.L_23 - .L_22)
.L_22:
        /*0004*/ 	.word	0x00000082


	//----- nvinfo : EIATTR_KPARAM_INFO
	.align		4
.L_23:
        /*0008*/ 	.byte	0x04, 0x17
        /*000a*/ 	.short	(.L_25 - .L_24)
.L_24:
        /*000c*/ 	.word	0x00000000
        /*0010*/ 	.short	0x0003
        /*0012*/ 	.short	0x0018
        /*0014*/ 	.byte	0x00, 0xf5, 0x21, 0x00


	//----- nvinfo : EIATTR_KPARAM_INFO
	.align		4
.L_25:
        /*0018*/ 	.byte	0x04, 0x17
        /*001a*/ 	.short	(.L_27 - .L_26)
.L_26:
        /*001c*/ 	.word	0x00000000
        /*0020*/ 	.short	0x0002
        /*0022*/ 	.short	0x0010
        /*0024*/ 	.byte	0x00, 0xf5, 0x21, 0x00


	//----- nvinfo : EIATTR_KPARAM_INFO
	.align		4
.L_27:
        /*0028*/ 	.byte	0x04, 0x17
        /*002a*/ 	.short	(.L_29 - .L_28)
.L_28:
        /*002c*/ 	.word	0x00000000
        /*0030*/ 	.short	0x0001
        /*0032*/ 	.short	0x0008
        /*0034*/ 	.byte	0x00, 0xf0, 0x21, 0x00


	//----- nvinfo : EIATTR_KPARAM_INFO
	.align		4
.L_29:
        /*0038*/ 	.byte	0x04, 0x17
        /*003a*/ 	.short	(.L_31 - .L_30)
.L_30:
        /*003c*/ 	.word	0x00000000
        /*0040*/ 	.short	0x0000
        /*0042*/ 	.short	0x0000
        /*0044*/ 	.byte	0x00, 0xf0, 0x21, 0x00


	//----- nvinfo : EIATTR_SPARSE_MMA_MASK
	.align		4
.L_31:
        /*0048*/ 	.byte	0x03, 0x50
        /*004a*/ 	.short	0x0000


	//----- nvinfo : EIATTR_MAXREG_COUNT
	.align		4
        /*004c*/ 	.byte	0x03, 0x1b
        /*004e*/ 	.short	0x00ff


	//----- nvinfo : EIATTR_EXTERNS
	.align		4
        /*0050*/ 	.byte	0x04, 0x0f
        /*0052*/ 	.short	(.L_33 - .L_32)


	//   ....[0]....
	.align		4
.L_32:
        /*0054*/ 	.word	index@(vprintf)


	//----- nvinfo : EIATTR_MERCURY_ISA_VERSION
	.align		4
.L_33:
        /*0058*/ 	.byte	0x03, 0x5f
        /*005a*/ 	.short	0x0101


	//----- nvinfo : EIATTR_VRC_CTA_INIT_COUNT
	.align		4
        /*005c*/ 	.byte	0x02, 0x4a
	.zero		1
	.zero		1


	//----- nvinfo : EIATTR_SYSCALL_OFFSETS
	.align		4
        /*0060*/ 	.byte	0x04, 0x46
        /*0062*/ 	.short	(.L_35 - .L_34)


	//   ....[0]....
.L_34:
        /*0064*/ 	.word	0x000002a0


	//   ....[1]....
        /*0068*/ 	.word	0x00000330


	//   ....[2]....
        /*006c*/ 	.word	0x000003e0


	//   ....[3]....
        /*0070*/ 	.word	0x00000480


	//   ....[4]....
        /*0074*/ 	.word	0x00000530


	//----- nvinfo : EIATTR_EXIT_INSTR_OFFSETS
	.align		4
.L_35:
        /*0078*/ 	.byte	0x04, 0x1c
        /*007a*/ 	.short	(.L_37 - .L_36)


	//   ....[0]....
.L_36:
        /*007c*/ 	.word	0x00000090


	//   ....[1]....
        /*0080*/ 	.word	0x00000540


	//----- nvinfo : EIATTR_CRS_STACK_SIZE
	.align		4
.L_37:
        /*0084*/ 	.byte	0x04, 0x1e
        /*0086*/ 	.short	(.L_39 - .L_38)
.L_38:
        /*0088*/ 	.word	0x00000000


	//----- nvinfo : EIATTR_CBANK_PARAM_SIZE
	.align		4
.L_39:
        /*008c*/ 	.byte	0x03, 0x19
        /*008e*/ 	.short	0x0020


	//----- nvinfo : EIATTR_PARAM_CBANK
	.align		4
        /*0090*/ 	.byte	0x04, 0x0a
        /*0092*/ 	.short	(.L_41 - .L_40)
	.align		4
.L_40:
        /*0094*/ 	.word	index@(.nv.constant0._Z33qagml_verify_amplification_kernelmmPfS_)
        /*0098*/ 	.short	0x0380
        /*009a*/ 	.short	0x0020


	//----- nvinfo : EIATTR_SW_WAR
	.align		4
.L_41:
        /*009c*/ 	.byte	0x04, 0x36
        /*009e*/ 	.short	(.L_43 - .L_42)
.L_42:
        /*00a0*/ 	.word	0x00000008
.L_43:


//--------------------- .nv.info._Z26qagml_memory_access_kernelPmPfS_S0_i --------------------------
	.section	.nv.info._Z26qagml_memory_access_kernelPmPfS_S0_i,"",@"SHT_CUDA_INFO"
	.sectionflags	@""
	.align	4


	//----- nvinfo : EIATTR_CUDA_API_VERSION
	.align		4
        /*0000*/ 	.byte	0x04, 0x37
        /*0002*/ 	.short	(.L_45 - .L_44)
.L_44:
        /*0004*/ 	.word	0x00000082


	//----- nvinfo : EIATTR_KPARAM_INFO
	.align		4
.L_45:
        /*0008*/ 	.byte	0x04, 0x17
        /*000a*/ 	.short	(.L_47 - .L_46)
.L_46:
        /*000c*/ 	.word	0x00000000
        /*0010*/ 	.short	0x0004
        /*0012*/ 	.short	0x0020
        /*0014*/ 	.byte	0x00, 0xf0, 0x11, 0x00


	//----- nvinfo : EIATTR_KPARAM_INFO
	.align		4
.L_47:
        /*0018*/ 	.byte	0x04, 0x17
        /*001a*/ 	.short	(.L_49 - .L_48)
.L_48:
        /*001c*/ 	.word	0x00000000
        /*0020*/ 	.short	0x0003
        /*0022*/ 	.short	0x0018
        /*0024*/ 	.byte	0x00, 0xf5, 0x21, 0x00


	//----- nvinfo : EIATTR_KPARAM_INFO
	.align		4
.L_49:
        /*0028*/ 	.byte	0x04, 0x17
        /*002a*/ 	.short	(.L_51 - .L_50)
.L_50:
        /*002c*/ 	.word	0x00000000
        /*0030*/ 	.short	0x0002
        /*0032*/ 	.short	0x0010
        /*0034*/ 	.byte	0x00, 0xf5, 0x21, 0x00


	//----- nvinfo : EIATTR_KPARAM_INFO
	.align		4
.L_51:
        /*0038*/ 	.byte	0x04, 0x17
        /*003a*/ 	.short	(.L_53 - .L_52)
.L_52:
        /*003c*/ 	.word	0x00000000
        /*0040*/ 	.short	0x0001
        /*0042*/ 	.short	0x0008
        /*0044*/ 	.byte	0x00, 0xf5, 0x21, 0x00


	//----- nvinfo : EIATTR_KPARAM_INFO
	.align		4
.L_53:
        /*0048*/ 	.byte	0x04, 0x17
        /*004a*/ 	.short	(.L_55 - .L_54)
.L_54:
        /*004c*/ 	.word	0x00000000
        /*0050*/ 	.short	0x0000
        /*0052*/ 	.short	0x0000
        /*0054*/ 	.byte	0x00, 0xf5, 0x21, 0x00


	//----- nvinfo : EIATTR_SPARSE_MMA_MASK
	.align		4
.L_55:
        /*0058*/ 	.byte	0x03, 0x50
        /*005a*/ 	.short	0x0000


	//----- nvinfo : EIATTR_MAXREG_COUNT
	.align		4
        /*005c*/ 	.byte	0x03, 0x1b
        /*005e*/ 	.short	0x00ff


	//----- nvinfo : EIATTR_MERCURY_ISA_VERSION
	.align		4
        /*0060*/ 	.byte	0x03, 0x5f
        /*0062*/ 	.short	0x0101


	//----- nvinfo : EIATTR_VRC_CTA_INIT_COUNT
	.align		4
        /*0064*/ 	.byte	0x02, 0x4a
	.zero		1
	.zero		1


	//----- nvinfo : EIATTR_EXIT_INSTR_OFFSETS
	.align		4
        /*0068*/ 	.byte	0x04, 0x1c
        /*006a*/ 	.short	(.L_57 - .L_56)


	//   ....[0]....
.L_56:
        /*006c*/ 	.word	0x00000080


	//   ....[1]....
        /*0070*/ 	.word	0x000073f0


	//----- nvinfo : EIATTR_CRS_STACK_SIZE
	.align		4
.L_57:
        /*0074*/ 	.byte	0x04, 0x1e
        /*0076*/ 	.short	(.L_59 - .L_58)
.L_58:
        /*0078*/ 	.word	0x00000000


	//----- nvinfo : EIATTR_CBANK_PARAM_SIZE
	.align		4
.L_59:
        /*007c*/ 	.byte	0x03, 0x19
        /*007e*/ 	.short	0x0024


	//----- nvinfo : EIATTR_PARAM_CBANK
	.align		4
        /*0080*/ 	.byte	0x04, 0x0a
        /*0082*/ 	.short	(.L_61 - .L_60)
	.align		4
.L_60:
        /*0084*/ 	.word	index@(.nv.constant0._Z26qagml_memory_access_kernelPmPfS_S0_i)
        /*0088*/ 	.short	0x0380
        /*008a*/ 	.short	0x0024


	//----- nvinfo : EIATTR_SW_WAR
	.align		4
.L_61:
        /*008c*/ 	.byte	0x04, 0x36
        /*008e*/ 	.short	(.L_63 - .L_62)
.L_62:
        /*0090*/ 	.word	0x00000008
.L_63:


//--------------------- .nv.callgraph             --------------------------
	.section	.nv.callgraph,"",@"SHT_CUDA_CALLGRAPH"
	.align	4
	.sectionentsize	8
	.align		4
        /*0000*/ 	.word	0x00000000
	.align		4
        /*0004*/ 	.word	0xffffffff
	.align		4
        /*0008*/ 	.word	index@(_Z33qagml_verify_amplification_kernelmmPfS_)
	.align		4
        /*000c*/ 	.word	index@(vprintf)
	.align		4
        /*0010*/ 	.word	0x00000000
	.align		4
        /*0014*/ 	.word	0xfffffffe
	.align		4
        /*0018*/ 	.word	0x00000000
	.align		4
        /*001c*/ 	.word	0xfffffffd
	.align		4
        /*0020*/ 	.word	0x00000000
	.align		4
        /*0024*/ 	.word	0xfffffffc


//--------------------- .nv.constant4             --------------------------
	.section	.nv.constant4,"a",@progbits
	.align	8
	.align		8
.nv.constant4:
        /*0000*/ 	.dword	vprintf
	.align		8
        /*0008*/ 	.dword	$str
	.align		8
        /*0010*/ 	.dword	$str$1
	.align		8
        /*0018*/ 	.dword	$str$2
	.align		8
        /*0020*/ 	.dword	$str$3
	.align		8
        /*0028*/ 	.dword	$str$4
	.align		8
        /*0030*/ 	.dword	__cudart_i2opi_f


//--------------------- .text._Z33qagml_verify_amplification_kernelmmPfS_ --------------------------
	.section	.text._Z33qagml_verify_amplification_kernelmmPfS_,"ax",@progbits
	.align	128
        .global         _Z33qagml_verify_amplification_kernelmmPfS_
        .type           _Z33qagml_verify_amplification_kernelmmPfS_,@function
        .size           _Z33qagml_verify_amplification_kernelmmPfS_,(.L_x_126 - _Z33qagml_verify_amplification_kernelmmPfS_)
        .other          _Z33qagml_verify_amplification_kernelmmPfS_,@"STO_CUDA_ENTRY STV_DEFAULT"
_Z33qagml_verify_amplification_kernelmmPfS_:
.text._Z33qagml_verify_amplification_kernelmmPfS_:
[----:B------:R-:W0:Y:S01]  /*0000*/  LDC R1, c[0x0][0x37c] ;  /* 0x0000df00ff017b82 */ /* 0x000e220000000800 */
[----:B------:R-:W1:Y:S07]  /*0010*/  S2R R0, SR_TID.X ;  /* 0x0000000000007919 */ /* 0x000e6e0000002100 */
[----:B------:R-:W1:Y:S01]  /*0020*/  S2UR UR6, SR_CTAID.X ;  /* 0x00000000000679c3 */ /* 0x000e620000002500 */
[----:B------:R-:W2:Y:S01]  /*0030*/  LDCU UR4, c[0x0][0x2f8] ;  /* 0x00005f00ff0477ac */ /* 0x000ea20008000800 */
[----:B0-----:R-:W-:Y:S01]  /*0040*/  VIADD R1, R1, 0xfffffff8 ;  /* 0xfffffff801017836 */ /* 0x001fe20000000000 */
[----:B------:R-:W0:Y:S04]  /*0050*/  LDCU UR5, c[0x0][0x2fc] ;  /* 0x00005f80ff0577ac */ /* 0x000e280008000800 */
[----:B--2---:R-:W-:-:S05]  /*0060*/  IADD3 R22, P1, PT, R1, UR4, RZ ;  /* 0x0000000401167c10 */ /* 0x004fca000ff3e0ff */
[----:B0-----:R-:W-:Y:S01]  /*0070*/  IMAD.X R19, RZ, RZ, UR5, P1 ;  /* 0x00000005ff137e24 */ /* 0x001fe200088e06ff */
[----:B-1----:R-:W-:-:S13]  /*0080*/  LOP3.LUT P0, RZ, R0, UR6, RZ, 0xfc, !PT ;  /* 0x0000000600ff7c12 */ /* 0x002fda000f80fcff */
[----:B------:R-:W-:Y:S05]  /*0090*/  @P0 EXIT ;  /* 0x000000000000094d */ /* 0x000fea0003800000 */
[----:B------:R-:W0:Y:S01]  /*00a0*/  LDCU.64 UR4, c[0x0][0x388] ;  /* 0x00007100ff0477ac */ /* 0x000e220008000a00 */
[----:B------:R-:W-:Y:S02]  /*00b0*/  HFMA2 R3, -RZ, RZ, 0.34521484375, 0.483642578125 ;  /* 0x358637bdff037431 */ /* 0x000fe400000001ff */
[----:B------:R-:W-:Y:S01]  /*00c0*/  IMAD.MOV.U32 R2, RZ, RZ, 0x49742400 ;  /* 0x49742400ff027424 */ /* 0x000fe200078e00ff */
[----:B------:R-:W1:Y:S03]  /*00d0*/  LDCU.64 UR6, c[0x0][0x358] ;  /* 0x00006b00ff0677ac */ /* 0x000e660008000a00 */
[----:B------:R-:W-:-:S04]  /*00e0*/  FFMA R2, R3, -R2, 1 ;  /* 0x3f80000003027423 */ /* 0x000fc80000000802 */
[----:B------:R-:W-:Y:S01]  /*00f0*/  FFMA R3, R2, R3, 9.9999999747524270788e-07 ;  /* 0x358637bd02037423 */ /* 0x000fe20000000003 */
[----:B0-----:R-:W-:Y:S02]  /*0100*/  USHF.R.U64 UR4, UR4, 0x1e, UR5 ;  /* 0x0000001e04047899 */ /* 0x001fe40008001205 */
[----:B------:R-:W-:-:S04]  /*0110*/  USHF.R.U32.HI UR5, URZ, 0x1e, UR5 ;  /* 0x0000001eff057899 */ /* 0x000fc80008011605 */
[----:B------:R-:W-:Y:S02]  /*0120*/  IMAD.U32 R16, RZ, RZ, UR4 ;  /* 0x00000004ff107e24 */ /* 0x000fe4000f8e00ff */
[----:B------:R-:W-:-:S04]  /*0130*/  IMAD.U32 R17, RZ, RZ, UR5 ;  /* 0x00000005ff117e24 */ /* 0x000fc8000f8e00ff */
[----:B------:R-:W0:Y:S02]  /*0140*/  I2F.U64 R0, R16 ;  /* 0x0000001000007312 */ /* 0x000e240000301000 */
[----:B0-----:R-:W-:-:S06]  /*0150*/  FMUL R0, R0, 10000000 ;  /* 0x4b18968000007820 */ /* 0x001fcc0000400000 */
[----:B------:R-:W0:Y:S01]  /*0160*/  FCHK P0, R0, 1000000 ;  /* 0x4974240000007902 */ /* 0x000e220000000000 */
[----:B------:R-:W-:-:S04]  /*0170*/  FFMA R18, R0, R3, RZ ;  /* 0x0000000300127223 */ /* 0x000fc800000000ff */
[----:B------:R-:W-:-:S04]  /*0180*/  FFMA R2, R18, -1000000, R0 ;  /* 0xc974240012027823 */ /* 0x000fc80000000000 */
[----:B------:R-:W-:Y:S01]  /*0190*/  FFMA R18, R3, R2, R18 ;  /* 0x0000000203127223 */ /* 0x000fe20000000012 */
[----:B01----:R-:W-:Y:S06]  /*01a0*/  @!P0 BRA `(.L_x_0) ;  /* 0x00000000000c8947 */ /* 0x003fec0003800000 */
[----:B------:R-:W-:-:S07]  /*01b0*/  MOV R2, 0x1d0 ;  /* 0x000001d000027802 */ /* 0x000fce0000000f00 */
[----:B------:R-:W-:Y:S05]  /*01c0*/  CALL.REL.NOINC `($__internal_0_$__cuda_sm3x_div_rn_noftz_f32_slowpath) ;  /* 0x0000000000e07944 */ /* 0x000fea0003c00000 */
[----:B------:R-:W-:-:S07]  /*01d0*/  IMAD.MOV.U32 R18, RZ, RZ, R0 ;  /* 0x000000ffff127224 */ /* 0x000fce00078e0000 */
.L_x_0:
[----:B------:R-:W0:Y:S01]  /*01e0*/  LDC.64 R8, c[0x0][0x390] ;  /* 0x0000e400ff087b82 */ /* 0x000e220000000a00 */
[----:B------:R-:W-:Y:S01]  /*01f0*/  IMAD.MOV.U32 R3, RZ, RZ, 0x4b189680 ;  /* 0x4b189680ff037424 */ /* 0x000fe200078e00ff */
[----:B------:R-:W-:Y:S01]  /*0200*/  MOV R2, 0x0 ;  /* 0x0000000000027802 */ /* 0x000fe20000000f00 */
[----:B------:R-:W1:Y:S01]  /*0210*/  LDCU.64 UR4, c[0x4][0x8] ;  /* 0x01000100ff0477ac */ /* 0x000e620008000a00 */
[----:B------:R-:W-:-:S04]  /*0220*/  CS2R R6, SRZ ;  /* 0x0000000000067805 */ /* 0x000fc8000001ff00 */
[----:B------:R-:W2:Y:S08]  /*0230*/  LDC.64 R10, c[0x0][0x398] ;  /* 0x0000e600ff0a7b82 */ /* 0x000eb00000000a00 */
[----:B------:R3:W4:Y:S01]  /*0240*/  LDC.64 R12, c[0x4][R2] ;  /* 0x01000000020c7b82 */ /* 0x0007220000000a00 */
[----:B-1----:R-:W-:Y:S01]  /*0250*/  IMAD.U32 R4, RZ, RZ, UR4 ;  /* 0x00000004ff047e24 */ /* 0x002fe2000f8e00ff */
[----:B------:R-:W-:Y:S01]  /*0260*/  MOV R5, UR5 ;  /* 0x0000000500057c02 */ /* 0x000fe20008000f00 */
[----:B0-----:R3:W-:Y:S04]  /*0270*/  STG.E desc[UR6][R8.64], R3 ;  /* 0x0000000308007986 */ /* 0x0017e8000c101906 */
[----:B--2---:R3:W-:Y:S02]  /*0280*/  STG.E desc[UR6][R10.64], R18 ;  /* 0x000000120a007986 */ /* 0x0047e4000c101906 */
[----:B------:R-:W-:-:S07]  /*0290*/  LEPC R20, `(.L_x_1) ;  /* 0x000000001014794e */ /* 0x000fce0000000000 */
[----:B---34-:R-:W-:Y:S05]  /*02a0*/  CALL.ABS.NOINC R12 ;  /* 0x000000000c007343 */ /* 0x018fea0003c00000 */
.L_x_1:
[----:B------:R0:W-:Y:S01]  /*02b0*/  STL.64 [R1], R16 ;  /* 0x0000001001007387 */ /* 0x0001e20000100a00 */
[----:B------:R0:W1:Y:S01]  /*02c0*/  LDC.64 R8, c[0x4][R2] ;  /* 0x0100000002087b82 */ /* 0x0000620000000a00 */
[----:B------:R-:W2:Y:S01]  /*02d0*/  LDCU.64 UR4, c[0x4][0x10] ;  /* 0x01000200ff0477ac */ /* 0x000ea20008000a00 */
[----:B------:R-:W-:Y:S02]  /*02e0*/  IMAD.MOV.U32 R6, RZ, RZ, R22 ;  /* 0x000000ffff067224 */ /* 0x000fe400078e0016 */
[----:B------:R-:W-:Y:S02]  /*02f0*/  IMAD.MOV.U32 R7, RZ, RZ, R19 ;  /* 0x000000ffff077224 */ /* 0x000fe400078e0013 */
[----:B--2---:R-:W-:Y:S02]  /*0300*/  IMAD.U32 R4, RZ, RZ, UR4 ;  /* 0x00000004ff047e24 */ /* 0x004fe4000f8e00ff */
[----:B0-----:R-:W-:-:S07]  /*0310*/  IMAD.U32 R5, RZ, RZ, UR5 ;  /* 0x00000005ff057e24 */ /* 0x001fce000f8e00ff */
[----:B------:R-:W-:-:S07]  /*0320*/  LEPC R20, `(.L_x_2) ;  /* 0x000000001014794e */ /* 0x000fce0000000000 */
[----:B-1----:R-:W-:Y:S05]  /*0330*/  CALL.ABS.NOINC R8 ;  /* 0x0000000008007343 */ /* 0x002fea0003c00000 */
.L_x_2:
[----:B------:R-:W-:Y:S02]  /*0340*/  HFMA2 R8, -RZ, RZ, 0, 0 ;  /* 0x00000000ff087431 */ /* 0x000fe400000001ff */
[----:B------:R-:W-:Y:S01]  /*0350*/  IMAD.MOV.U32 R9, RZ, RZ, 0x416312d0 ;  /* 0x416312d0ff097424 */ /* 0x000fe200078e00ff */
[----:B------:R0:W1:Y:S01]  /*0360*/  LDC.64 R10, c[0x4][R2] ;  /* 0x01000000020a7b82 */ /* 0x0000620000000a00 */
[----:B------:R-:W2:Y:S01]  /*0370*/  LDCU.64 UR4, c[0x4][0x18] ;  /* 0x01000300ff0477ac */ /* 0x000ea20008000a00 */
[----:B------:R-:W-:Y:S01]  /*0380*/  IMAD.MOV.U32 R6, RZ, RZ, R22 ;  /* 0x000000ffff067224 */ /* 0x000fe200078e0016 */
[----:B------:R-:W-:Y:S01]  /*0390*/  MOV R7, R19 ;  /* 0x0000001300077202 */ /* 0x000fe20000000f00 */
[----:B------:R0:W-:Y:S01]  /*03a0*/  STL.64 [R1], R8 ;  /* 0x0000000801007387 */ /* 0x0001e20000100a00 */
[----:B--2---:R-:W-:Y:S02]  /*03b0*/  IMAD.U32 R4, RZ, RZ, UR4 ;  /* 0x00000004ff047e24 */ /* 0x004fe4000f8e00ff */
[----:B0-----:R-:W-:-:S07]  /*03c0*/  IMAD.U32 R5, RZ, RZ, UR5 ;  /* 0x00000005ff057e24 */ /* 0x001fce000f8e00ff */
[----:B------:R-:W-:-:S07]  /*03d0*/  LEPC R20, `(.L_x_3) ;  /* 0x000000001014794e */ /* 0x000fce0000000000 */
[----:B-1----:R-:W-:Y:S05]  /*03e0*/  CALL.ABS.NOINC R10 ;  /* 0x000000000a007343 */ /* 0x002fea0003c00000 */
.L_x_3:
[----:B------:R-:W0:Y:S01]  /*03f0*/  F2F.F64.F32 R8, R18 ;  /* 0x0000001200087310 */ /* 0x000e220000201800 */
[----:B------:R1:W2:Y:S01]  /*0400*/  LDC.64 R10, c[0x4][R2] ;  /* 0x01000000020a7b82 */ /* 0x0002a20000000a00 */
[----:B------:R-:W3:Y:S01]  /*0410*/  LDCU.64 UR4, c[0x4][0x20] ;  /* 0x01000400ff0477ac */ /* 0x000ee20008000a00 */
[----:B------:R-:W-:Y:S02]  /*0420*/  IMAD.MOV.U32 R6, RZ, RZ, R22 ;  /* 0x000000ffff067224 */ /* 0x000fe400078e0016 */
[----:B------:R-:W-:Y:S01]  /*0430*/  IMAD.MOV.U32 R7, RZ, RZ, R19 ;  /* 0x000000ffff077224 */ /* 0x000fe200078e0013 */
[----:B0-----:R1:W-:Y:S01]  /*0440*/  STL.64 [R1], R8 ;  /* 0x0000000801007387 */ /* 0x0013e20000100a00 */
[----:B---3--:R-:W-:Y:S02]  /*0450*/  IMAD.U32 R4, RZ, RZ, UR4 ;  /* 0x00000004ff047e24 */ /* 0x008fe4000f8e00ff */
[----:B------:R-:W-:-:S07]  /*0460*/  IMAD.U32 R5, RZ, RZ, UR5 ;  /* 0x00000005ff057e24 */ /* 0x000fce000f8e00ff */
[----:B------:R-:W-:-:S07]  /*0470*/  LEPC R20, `(.L_x_4) ;  /* 0x000000001014794e */ /* 0x000fce0000000000 */
[----:B-12---:R-:W-:Y:S05]  /*0480*/  CALL.ABS.NOINC R10 ;  /* 0x000000000a007343 */ /* 0x006fea0003c00000 */
.L_x_4:
[----:B------:R-:W-:Y:S02]  /*0490*/  HFMA2 R8, -RZ, RZ, 2, 0 ;  /* 0x40000000ff087431 */ /* 0x000fe400000001ff */
[----:B------:R-:W-:Y:S01]  /*04a0*/  IMAD.MOV.U32 R9, RZ, RZ, 0x4058e70a ;  /* 0x4058e70aff097424 */ /* 0x000fe200078e00ff */
[----:B------:R-:W0:Y:S01]  /*04b0*/  LDC.64 R2, c[0x4][R2] ;  /* 0x0100000002027b82 */ /* 0x000e220000000a00 */
[----:B------:R-:W1:Y:S01]  /*04c0*/  LDCU.64 UR4, c[0x4][0x28] ;  /* 0x01000500ff0477ac */ /* 0x000e620008000a00 */
[----:B------:R-:W-:Y:S01]  /*04d0*/  IMAD.MOV.U32 R6, RZ, RZ, R22 ;  /* 0x000000ffff067224 */ /* 0x000fe200078e0016 */
[----:B------:R-:W-:Y:S01]  /*04e0*/  MOV R7, R19 ;  /* 0x0000001300077202 */ /* 0x000fe20000000f00 */
[----:B------:R2:W-:Y:S01]  /*04f0*/  STL.64 [R1], R8 ;  /* 0x0000000801007387 */ /* 0x0005e20000100a00 */
[----:B-1----:R-:W-:Y:S02]  /*0500*/  IMAD.U32 R4, RZ, RZ, UR4 ;  /* 0x00000004ff047e24 */ /* 0x002fe4000f8e00ff */
[----:B--2---:R-:W-:-:S07]  /*0510*/  IMAD.U32 R5, RZ, RZ, UR5 ;  /* 0x00000005ff057e24 */ /* 0x004fce000f8e00ff */
[----:B------:R-:W-:-:S07]  /*0520*/  LEPC R20, `(.L_x_5) ;  /* 0x000000001014794e */ /* 0x000fce0000000000 */
[----:B0-----:R-:W-:Y:S05]  /*0530*/  CALL.ABS.NOINC R2 ;  /* 0x0000000002007343 */ /* 0x001fea0003c00000 */
.L_x_5:
[----:B------:R-:W-:Y:S05]  /*0540*/  EXIT ;  /* 0x000000000000794d */ /* 0x000fea0003800000 */
        .weak           $__internal_0_$__cuda_sm3x_div_rn_noftz_f32_slowpath
        .type           $__internal_0_$__cuda_sm3x_div_rn_noftz_f32_slowpath,@function
        .size           $__internal_0_$__cuda_sm3x_div_rn_noftz_f32_slowpath,(.L_x_126 - $__internal_0_$__cuda_sm3x_div_rn_noftz_f32_slowpath)
$__internal_0_$__cuda_sm3x_div_rn_noftz_f32_slowpath:
[--C-:B------:R-:W-:Y:S01]  /*0550*/  SHF.R.U32.HI R3, RZ, 0x17, R0.reuse ;  /* 0x00000017ff037819 */ /* 0x100fe20000011600 */
[----:B------:R-:W-:-:S03]  /*0560*/  IMAD.MOV.U32 R4, RZ, RZ, R0 ;  /* 0x000000ffff047224 */ /* 0x000fc600078e0000 */
[----:B------:R-:W-:-:S05]  /*0570*/  LOP3.LUT R3, R3, 0xff, RZ, 0xc0, !PT ;  /* 0x000000ff03037812 */ /* 0x000fca00078ec0ff */
[----:B------:R-:W-:-:S05]  /*0580*/  VIADD R6, R3, 0xffffffff ;  /* 0xffffffff03067836 */ /* 0x000fca0000000000 */
[----:B------:R-:W-:-:S13]  /*0590*/  ISETP.GT.U32.OR P0, PT, R6, 0xfd, !PT ;  /* 0x000000fd0600780c */ /* 0x000fda0007f04470 */
[----:B------:R-:W-:Y:S01]  /*05a0*/  @!P0 IMAD.MOV.U32 R5, RZ, RZ, RZ ;  /* 0x000000ffff058224 */ /* 0x000fe200078e00ff */
[----:B------:R-:W-:Y:S06]  /*05b0*/  @!P0 BRA `(.L_x_6) ;  /* 0x00000000003c8947 */ /* 0x000fec0003800000 */
[----:B------:R-:W-:-:S13]  /*05c0*/  FSETP.GTU.FTZ.AND P0, PT, |R0|, +INF , PT ;  /* 0x7f8000000000780b */ /* 0x000fda0003f1c200 */
[----:B------:R-:W-:Y:S05]  /*05d0*/  @P0 BRA `(.L_x_7) ;  /* 0x0000000400280947 */ /* 0x000fea0003800000 */
[----:B------:R-:W-:-:S05]  /*05e0*/  HFMA2 R5, -RZ, RZ, 10.90625, 0.015625 ;  /* 0x49742400ff057431 */ /* 0x000fca00000001ff */
[----:B------:R-:W-:-:S13]  /*05f0*/  LOP3.LUT P0, RZ, R5, 0x7fffffff, R4, 0xc8, !PT ;  /* 0x7fffffff05ff7812 */ /* 0x000fda000780c804 */
[----:B------:R-:W-:Y:S05]  /*0600*/  @!P0 BRA `(.L_x_8) ;  /* 0x0000000400148947 */ /* 0x000fea0003800000 */
[----:B------:R-:W-:-:S13]  /*0610*/  LOP3.LUT P0, RZ, R4, 0x7fffffff, RZ, 0xc0, !PT ;  /* 0x7fffffff04ff7812 */ /* 0x000fda000780c0ff */
[----:B------:R-:W-:Y:S05]  /*0620*/  @!P0 BRA `(.L_x_9) ;  /* 0x0000000400048947 */ /* 0x000fea0003800000 */
[----:B------:R-:W-:Y:S02]  /*0630*/  FSETP.NEU.FTZ.AND P0, PT, |R0|, +INF , PT ;  /* 0x7f8000000000780b */ /* 0x000fe40003f1d200 */
[----:B------:R-:W-:-:S04]  /*0640*/  LOP3.LUT P1, RZ, R5, 0x7fffffff, RZ, 0xc0, !PT ;  /* 0x7fffffff05ff7812 */ /* 0x000fc8000782c0ff */
[----:B------:R-:W-:-:S13]  /*0650*/  PLOP3.LUT P0, PT, P0, P1, PT, 0x2f, 0xf2 ;  /* 0x0000000000f2781c */ /* 0x000fda0000702577 */
[----:B------:R-:W-:Y:S05]  /*0660*/  @P0 BRA `(.L_x_10) ;  /* 0x0000000000e80947 */ /* 0x000fea0003800000 */
[----:B------:R-:W-:-:S13]  /*0670*/  ISETP.GE.AND P0, PT, R6, RZ, PT ;  /* 0x000000ff0600720c */ /* 0x000fda0003f06270 */
[----:B------:R-:W-:Y:S02]  /*0680*/  @P0 IMAD.MOV.U32 R5, RZ, RZ, RZ ;  /* 0x000000ffff050224 */ /* 0x000fe400078e00ff */
[----:B------:R-:W-:Y:S01]  /*0690*/  @!P0 FFMA R4, R0, 1.84467440737095516160e+19, RZ ;  /* 0x5f80000000048823 */ /* 0x000fe200000000ff */
[----:B------:R-:W-:-:S07]  /*06a0*/  @!P0 IMAD.MOV.U32 R5, RZ, RZ, -0x40 ;  /* 0xffffffc0ff058424 */ /* 0x000fce00078e00ff */
.L_x_6:
[----:B------:R-:W-:Y:S01]  /*06b0*/  UMOV UR4, 0x49742400 ;  /* 0x4974240000047882 */ /* 0x000fe20000000000 */
[----:B------:R-:W-:Y:S01]  /*06c0*/  VIADD R3, R3, 0xffffff81 ;  /* 0xffffff8103037836 */ /* 0x000fe20000000000 */
[----:B------:R-:W-:-:S03]  /*06d0*/  UIADD3 UR4, UPT, UPT, UR4, -0x9800000, URZ ;  /* 0xf680000004047890 */ /* 0x000fc6000fffe0ff */
[----:B------:R-:W-:Y:S01]  /*06e0*/  IMAD R0, R3, -0x800000, R4 ;  /* 0xff80000003007824 */ /* 0x000fe200078e0204 */
[----:B------:R-:W-:Y:S02]  /*06f0*/  IADD3 R5, PT, PT, R5, -0x13, R3 ;  /* 0xffffffed05057810 */ /* 0x000fe40007ffe003 */
[----:B------:R-:W-:-:S03]  /*0700*/  FADD.FTZ R7, -RZ, -UR4 ;  /* 0x80000004ff077e21 */ /* 0x000fc60008010100 */
[----:B------:R-:W0:Y:S02]  /*0710*/  MUFU.RCP R6, UR4 ;  /* 0x0000000400067d08 */ /* 0x000e240008001000 */
[----:B0-----:R-:W-:-:S04]  /*0720*/  FFMA R9, R6, R7, 1 ;  /* 0x3f80000006097423 */ /* 0x001fc80000000007 */
[----:B------:R-:W-:-:S04]  /*0730*/  FFMA R9, R6, R9, R6 ;  /* 0x0000000906097223 */ /* 0x000fc80000000006 */
[----:B------:R-:W-:-:S04]  /*0740*/  FFMA R4, R0, R9, RZ ;  /* 0x0000000900047223 */ /* 0x000fc800000000ff */
[----:B------:R-:W-:-:S04]  /*0750*/  FFMA R6, R7, R4, R0 ;  /* 0x0000000407067223 */ /* 0x000fc80000000000 */
[----:B------:R-:W-:-:S04]  /*0760*/  FFMA R6, R9, R6, R4 ;  /* 0x0000000609067223 */ /* 0x000fc80000000004 */
[----:B------:R-:W-:-:S04]  /*0770*/  FFMA R7, R7, R6, R0 ;  /* 0x0000000607077223 */ /* 0x000fc80000000000 */
[----:B------:R-:W-:-:S05]  /*0780*/  FFMA R0, R9, R7, R6 ;  /* 0x0000000709007223 */ /* 0x000fca0000000006 */
[----:B------:R-:W-:-:S04]  /*0790*/  SHF.R.U32.HI R4, RZ, 0x17, R0 ;  /* 0x00000017ff047819 */ /* 0x000fc80000011600 */
[----:B------:R-:W-:-:S04]  /*07a0*/  LOP3.LUT R4, R4, 0xff, RZ, 0xc0, !PT ;  /* 0x000000ff04047812 */ /* 0x000fc800078ec0ff */
[----:B------:R-:W-:-:S05]  /*07b0*/  IADD3 R8, PT, PT, R4, R5, RZ ;  /* 0x0000000504087210 */ /* 0x000fca0007ffe0ff */
[----:B------:R-:W-:-:S05]  /*07c0*/  VIADD R3, R8, 0xffffffff ;  /* 0xffffffff08037836 */ /* 0x000fca0000000000 */
[----:B------:R-:W-:-:S13]  /*07d0*/  ISETP.GE.U32.AND P0, PT, R3, 0xfe, PT ;  /* 0x000000fe0300780c */ /* 0x000fda0003f06070 */
[----:B------:R-:W-:Y:S05]  /*07e0*/  @!P0 BRA `(.L_x_11) ;  /* 0x0000000000808947 */ /* 0x000fea0003800000 */
[----:B------:R-:W-:-:S13]  /*07f0*/  ISETP.GT.AND P0, PT, R8, 0xfe, PT ;  /* 0x000000fe0800780c */ /* 0x000fda0003f04270 */
[----:B------:R-:W-:Y:S05]  /*0800*/  @P0 BRA `(.L_x_12) ;  /* 0x00000000006c0947 */ /* 0x000fea0003800000 */
[----:B------:R-:W-:-:S13]  /*0810*/  ISETP.GE.AND P0, PT, R8, 0x1, PT ;  /* 0x000000010800780c */ /* 0x000fda0003f06270 */
[----:B------:R-:W-:Y:S05]  /*0820*/  @P0 BRA `(.L_x_13) ;  /* 0x0000000000980947 */ /* 0x000fea0003800000 */
[----:B------:R-:W-:Y:S02]  /*0830*/  ISETP.GE.AND P0, PT, R8, -0x18, PT ;  /* 0xffffffe80800780c */ /* 0x000fe40003f06270 */
[----:B------:R-:W-:-:S11]  /*0840*/  LOP3.LUT R0, R0, 0x80000000, RZ, 0xc0, !PT ;  /* 0x8000000000007812 */ /* 0x000fd600078ec0ff */
[----:B------:R-:W-:Y:S05]  /*0850*/  @!P0 BRA `(.L_x_13) ;  /* 0x00000000008c8947 */ /* 0x000fea0003800000 */
[CCC-:B------:R-:W-:Y:S01]  /*0860*/  FFMA.RZ R3, R9.reuse, R7.reuse, R6.reuse ;  /* 0x0000000709037223 */ /* 0x1c0fe2000000c006 */
[-CC-:B------:R-:W-:Y:S01]  /*0870*/  FFMA.RM R4, R9, R7.reuse, R6.reuse ;  /* 0x0000000709047223 */ /* 0x180fe20000004006 */
[C---:B------:R-:W-:Y:S02]  /*0880*/  ISETP.NE.AND P2, PT, R8.reuse, RZ, PT ;  /* 0x000000ff0800720c */ /* 0x040fe40003f45270 */
[C---:B------:R-:W-:Y:S02]  /*0890*/  ISETP.NE.AND P1, PT, R8.reuse, RZ, PT ;  /* 0x000000ff0800720c */ /* 0x040fe40003f25270 */
[----:B------:R-:W-:Y:S01]  /*08a0*/  LOP3.LUT R5, R3, 0x7fffff, RZ, 0xc0, !PT ;  /* 0x007fffff03057812 */ /* 0x000fe200078ec0ff */
[----:B------:R-:W-:Y:S01]  /*08b0*/  FFMA.RP R3, R9, R7, R6 ;  /* 0x0000000709037223 */ /* 0x000fe20000008006 */
[----:B------:R-:W-:Y:S02]  /*08c0*/  VIADD R6, R8, 0x20 ;  /* 0x0000002008067836 */ /* 0x000fe40000000000 */
[----:B------:R-:W-:Y:S01]  /*08d0*/  LOP3.LUT R5, R5, 0x800000, RZ, 0xfc, !PT ;  /* 0x0080000005057812 */ /* 0x000fe200078efcff */
[----:B------:R-:W-:Y:S01]  /*08e0*/  IMAD.MOV R7, RZ, RZ, -R8 ;  /* 0x000000ffff077224 */ /* 0x000fe200078e0a08 */
[----:B------:R-:W-:-:S02]  /*08f0*/  FSETP.NEU.FTZ.AND P0, PT, R3, R4, PT ;  /* 0x000000040300720b */ /* 0x000fc40003f1d000 */
[----:B------:R-:W-:Y:S02]  /*0900*/  SHF.L.U32 R6, R5, R6, RZ ;  /* 0x0000000605067219 */ /* 0x000fe400000006ff */
[----:B------:R-:W-:Y:S02]  /*0910*/  SEL R4, R7, RZ, P2 ;  /* 0x000000ff07047207 */ /* 0x000fe40001000000 */
[----:B------:R-:W-:Y:S02]  /*0920*/  ISETP.NE.AND P1, PT, R6, RZ, P1 ;  /* 0x000000ff0600720c */ /* 0x000fe40000f25270 */
[----:B------:R-:W-:Y:S02]  /*0930*/  SHF.R.U32.HI R4, RZ, R4, R5 ;  /* 0x00000004ff047219 */ /* 0x000fe40000011605 */
[----:B------:R-:W-:Y:S02]  /*0940*/  PLOP3.LUT P0, PT, P0, P1, PT, 0xf8, 0x8f ;  /* 0x00000000008f781c */ /* 0x000fe40000703f70 */
[----:B------:R-:W-:-:S02]  /*0950*/  SHF.R.U32.HI R6, RZ, 0x1, R4 ;  /* 0x00000001ff067819 */ /* 0x000fc40000011604 */
[----:B------:R-:W-:-:S04]  /*0960*/  SEL R3, RZ, 0x1, !P0 ;  /* 0x00000001ff037807 */ /* 0x000fc80004000000 */
[----:B------:R-:W-:-:S04]  /*0970*/  LOP3.LUT R3, R3, 0x1, R6, 0xf8, !PT ;  /* 0x0000000103037812 */ /* 0x000fc800078ef806 */
[----:B------:R-:W-:-:S04]  /*0980*/  LOP3.LUT R3, R3, R4, RZ, 0xc0, !PT ;  /* 0x0000000403037212 */ /* 0x000fc800078ec0ff */
[----:B------:R-:W-:-:S04]  /*0990*/  IADD3 R3, PT, PT, R6, R3, RZ ;  /* 0x0000000306037210 */ /* 0x000fc80007ffe0ff */
[----:B------:R-:W-:Y:S01]  /*09a0*/  LOP3.LUT R0, R3, R0, RZ, 0xfc, !PT ;  /* 0x0000000003007212 */ /* 0x000fe200078efcff */
[----:B------:R-:W-:Y:S06]  /*09b0*/  BRA `(.L_x_13) ;  /* 0x0000000000347947 */ /* 0x000fec0003800000 */
.L_x_12:
[----:B------:R-:W-:-:S04]  /*09c0*/  LOP3.LUT R0, R0, 0x80000000, RZ, 0xc0, !PT ;  /* 0x8000000000007812 */ /* 0x000fc800078ec0ff */
[----:B------:R-:W-:Y:S01]  /*09d0*/  LOP3.LUT R0, R0, 0x7f800000, RZ, 0xfc, !PT ;  /* 0x7f80000000007812 */ /* 0x000fe200078efcff */
[----:B------:R-:W-:Y:S06]  /*09e0*/  BRA `(.L_x_13) ;  /* 0x0000000000287947 */ /* 0x000fec0003800000 */
.L_x_11:
[----:B------:R-:W-:Y:S01]  /*09f0*/  IMAD R0, R5, 0x800000, R0 ;  /* 0x0080000005007824 */ /* 0x000fe200078e0200 */
[----:B------:R-:W-:Y:S06]  /*0a00*/  BRA `(.L_x_13) ;  /* 0x0000000000207947 */ /* 0x000fec0003800000 */
.L_x_10:
[----:B------:R-:W-:-:S04]  /*0a10*/  LOP3.LUT R0, R5, 0x80000000, R4, 0x48, !PT ;  /* 0x8000000005007812 */ /* 0x000fc800078e4804 */
[----:B------:R-:W-:Y:S01]  /*0a20*/  LOP3.LUT R0, R0, 0x7f800000, RZ, 0xfc, !PT ;  /* 0x7f80000000007812 */ /* 0x000fe200078efcff */
[----:B------:R-:W-:Y:S06]  /*0a30*/  BRA `(.L_x_13) ;  /* 0x0000000000147947 */ /* 0x000fec0003800000 */
.L_x_9:
[----:B------:R-:W-:Y:S01]  /*0a40*/  LOP3.LUT R0, R5, 0x80000000, R4, 0x48, !PT ;  /* 0x8000000005007812 */ /* 0x000fe200078e4804 */
[----:B------:R-:W-:Y:S06]  /*0a50*/  BRA `(.L_x_13) ;  /* 0x00000000000c7947 */ /* 0x000fec0003800000 */
.L_x_8:
[----:B------:R-:W0:Y:S01]  /*0a60*/  MUFU.RSQ R0, -QNAN ;  /* 0xffc0000000007908 */ /* 0x000e220000001400 */
[----:B------:R-:W-:Y:S05]  /*0a70*/  BRA `(.L_x_13) ;  /* 0x0000000000047947 */ /* 0x000fea0003800000 */
.L_x_7:
[----:B------:R-:W-:-:S07]  /*0a80*/  FADD.FTZ R0, R0, 1000000 ;  /* 0x4974240000007421 */ /* 0x000fce0000010000 */
.L_x_13:
[----:B------:R-:W-:-:S04]  /*0a90*/  IMAD.MOV.U32 R3, RZ, RZ, 0x0 ;  /* 0x00000000ff037424 */ /* 0x000fc800078e00ff */
[----:B0-----:R-:W-:Y:S05]  /*0aa0*/  RET.REL.NODEC R2 `(_Z33qagml_verify_amplification_kernelmmPfS_) ;  /* 0xfffffff402547950 */ /* 0x001fea0003c3ffff */
.L_x_14:
[----:B------:R-:W-:-:S00]  /*0ab0*/  BRA `(.L_x_14) ;  /* 0xfffffffc00fc7947 */ /* 0x000fc0000383ffff */
[----:B------:R-:W-:-:S00]  /*0ac0*/  NOP ;  /* 0x0000000000007918 */ /* 0x000fc00000000000 */
        /* <DEDUP_REMOVED lines=11> */
.L_x_126:


//--------------------- .text._Z26qagml_memory_access_kernelPmPfS_S0_i --------------------------
	.section	.text._Z26qagml_memory_access_kernelPmPfS_S0_i,"ax",@progbits
	.align	128
        .global         _Z26qagml_memory_access_kernelPmPfS_S0_i
        .type           _Z26qagml_memory_access_kernelPmPfS_S0_i,@function
        .size           _Z26qagml_memory_access_kernelPmPfS_S0_i,(.L_x_127 - _Z26qagml_memory_access_kernelPmPfS_S0_i)
        .other          _Z26qagml_memory_access_kernelPmPfS_S0_i,@"STO_CUDA_ENTRY STV_DEFAULT"
_Z26qagml_memory_access_kernelPmPfS_S0_i:
.text._Z26qagml_memory_access_kernelPmPfS_S0_i:
[----:B------:R-:W0:Y:S01]  /*0000*/  LDC R1, c[0x0][0x37c] ;  /* 0x0000df00ff017b82 */ /* 0x000e220000000800 */
[----:B------:R-:W1:Y:S07]  /*0010*/  S2R R3, SR_TID.X ;  /* 0x0000000000037919 */ /* 0x000e6e0000002100 */
[----:B------:R-:W1:Y:S01]  /*0020*/  S2UR UR4, SR_CTAID.X ;  /* 0x00000000000479c3 */ /* 0x000e620000002500 */
[----:B------:R-:W2:Y:S01]  /*0030*/  LDCU UR5, c[0x0][0x3a0] ;  /* 0x00007400ff0577ac */ /* 0x000ea20008000800 */
[----:B0-----:R-:W-:-:S06]  /*0040*/  VIADD R1, R1, 0xffffbfa0 ;  /* 0xffffbfa001017836 */ /* 0x001fcc0000000000 */
[----:B------:R-:W1:Y:S02]  /*0050*/  LDC R2, c[0x0][0x360] ;  /* 0x0000d800ff027b82 */ /* 0x000e640000000800 */
[----:B-1----:R-:W-:-:S05]  /*0060*/  IMAD R2, R2, UR4, R3 ;  /* 0x0000000402027c24 */ /* 0x002fca000f8e0203 */
[----:B--2---:R-:W-:-:S13]  /*0070*/  ISETP.GE.AND P0, PT, R2, UR5, PT ;  /* 0x0000000502007c0c */ /* 0x004fda000bf06270 */
[----:B------:R-:W-:Y:S05]  /*0080*/  @P0 EXIT ;  /* 0x000000000000094d */ /* 0x000fea0003800000 */
[----:B------:R-:W0:Y:S01]  /*0090*/  LDC.64 R24, c[0x0][0x380] ;  /* 0x0000e000ff187b82 */ /* 0x000e220000000a00 */
[----:B------:R-:W1:Y:S01]  /*00a0*/  LDCU.64 UR6, c[0x0][0x358] ;  /* 0x00006b00ff0677ac */ /* 0x000e620008000a00 */
[----:B0-----:R-:W-:-:S06]  /*00b0*/  IMAD.WIDE R24, R2, 0x8, R24 ;  /* 0x0000000802187825 */ /* 0x001fcc00078e0218 */
[----:B-1----:R-:W5:Y:S01]  /*00c0*/  LDG.E.64 R24, desc[UR6][R24.64] ;  /* 0x0000000618187981 */ /* 0x002f62000c1e1b00 */
[----:B------:R-:W-:Y:S02]  /*00d0*/  IMAD.MOV.U32 R3, RZ, RZ, RZ ;  /* 0x000000ffff037224 */ /* 0x000fe400078e00ff */
[----:B------:R-:W-:-:S07]  /*00e0*/  VIADD R4, R1, 0x20 ;  /* 0x0000002001047836 */ /* 0x000fce0000000000 */
.L_x_47:
[----:B-----5:R-:W-:Y:S01]  /*00f0*/  IADD3 R6, P0, PT, R24, R3, RZ ;  /* 0x0000000318067210 */ /* 0x020fe20007f1e0ff */
[----:B------:R-:W-:Y:S01]  /*0100*/  IMAD.MOV.U32 R9, RZ, RZ, 0x358637bd ;  /* 0x358637bdff097424 */ /* 0x000fe200078e00ff */
[----:B------:R-:W-:Y:S01]  /*0110*/  BSSY.RECONVERGENT B2, `(.L_x_15) ;  /* 0x000000e000027945 */ /* 0x000fe20003800200 */
[----:B------:R-:W-:Y:S01]  /*0120*/  IMAD.MOV.U32 R5, RZ, RZ, 0x49742400 ;  /* 0x49742400ff057424 */ /* 0x000fe200078e00ff */
[----:B------:R-:W-:-:S03]  /*0130*/  IADD3.X R7, PT, PT, RZ, R25, RZ, P0, !PT ;  /* 0x00000019ff077210 */ /* 0x000fc600007fe4ff */
[----:B------:R-:W-:Y:S01]  /*0140*/  FFMA R8, R9, -R5, 1 ;  /* 0x3f80000009087423 */ /* 0x000fe20000000805 */
[----:B------:R-:W0:Y:S03]  /*0150*/  I2F.U64 R0, R6 ;  /* 0x0000000600007312 */ /* 0x000e260000301000 */
[----:B------:R-:W-:-:S05]  /*0160*/  FFMA R9, R8, R9, 9.9999999747524270788e-07 ;  /* 0x358637bd08097423 */ /* 0x000fca0000000009 */
[----:B0-----:R-:W0:Y:S01]  /*0170*/  FCHK P0, R0, 1000000 ;  /* 0x4974240000007902 */ /* 0x001e220000000000 */
[----:B------:R-:W-:-:S04]  /*0180*/  FFMA R8, R0, R9, RZ ;  /* 0x0000000900087223 */ /* 0x000fc800000000ff */
[----:B------:R-:W-:-:S04]  /*0190*/  FFMA R10, R8, -1000000, R0 ;  /* 0xc9742400080a7823 */ /* 0x000fc80000000000 */
[----:B------:R-:W-:Y:S01]  /*01a0*/  FFMA R8, R9, R10, R8 ;  /* 0x0000000a09087223 */ /* 0x000fe20000000008 */
[----:B0-----:R-:W-:Y:S06]  /*01b0*/  @!P0 BRA `(.L_x_16) ;  /* 0x00000000000c8947 */ /* 0x001fec0003800000 */
[----:B------:R-:W-:-:S07]  /*01c0*/  MOV R18, 0x1e0 ;  /* 0x000001e000127802 */ /* 0x000fce0000000f00 */
[----:B------:R-:W-:Y:S05]  /*01d0*/  CALL.REL.NOINC `($__internal_1_$__cuda_sm3x_div_rn_noftz_f32_slowpath) ;  /* 0x0000007000887944 */ /* 0x000fea0003c00000 */
[----:B------:R-:W-:-:S07]  /*01e0*/  IMAD.MOV.U32 R8, RZ, RZ, R11 ;  /* 0x000000ffff087224 */ /* 0x000fce00078e000b */
.L_x_16:
[----:B------:R-:W-:Y:S05]  /*01f0*/  BSYNC.RECONVERGENT B2 ;  /* 0x0000000000027941 */ /* 0x000fea0003800200 */
.L_x_15:
[----:B------:R-:W-:Y:S01]  /*0200*/  IADD3 R10, P0, PT, R6, 0x1, RZ ;  /* 0x00000001060a7810 */ /* 0x000fe20007f1e0ff */
[----:B------:R-:W-:Y:S01]  /*0210*/  IMAD.MOV.U32 R0, RZ, RZ, 0x358637bd ;  /* 0x358637bdff007424 */ /* 0x000fe200078e00ff */
[----:B------:R-:W-:Y:S01]  /*0220*/  BSSY.RECONVERGENT B2, `(.L_x_17) ;  /* 0x000000f000027945 */ /* 0x000fe20003800200 */
[----:B------:R-:W-:Y:S01]  /*0230*/  IMAD R16, R3, 0x4, R4 ;  /* 0x0000000403107824 */ /* 0x000fe200078e0204 */
[----:B------:R-:W-:Y:S01]  /*0240*/  IADD3.X R11, PT, PT, RZ, R7, RZ, P0, !PT ;  /* 0x00000007ff0b7210 */ /* 0x000fe200007fe4ff */
[----:B------:R-:W-:-:S04]  /*0250*/  FFMA R9, R0, -R5, 1 ;  /* 0x3f80000000097423 */ /* 0x000fc80000000805 */
[----:B------:R-:W-:Y:S01]  /*0260*/  FFMA R9, R9, R0, 9.9999999747524270788e-07 ;  /* 0x358637bd09097423 */ /* 0x000fe20000000000 */
[----:B------:R-:W0:Y:S08]  /*0270*/  I2F.U64 R11, R10 ;  /* 0x0000000a000b7312 */ /* 0x000e300000301000 */
[----:B0-----:R-:W0:Y:S01]  /*0280*/  FCHK P0, R11, 1000000 ;  /* 0x497424000b007902 */ /* 0x001e220000000000 */
[----:B------:R-:W-:-:S04]  /*0290*/  FFMA R0, R9, R11, RZ ;  /* 0x0000000b09007223 */ /* 0x000fc800000000ff */
[----:B------:R-:W-:-:S04]  /*02a0*/  FFMA R13, R0, -1000000, R11 ;  /* 0xc9742400000d7823 */ /* 0x000fc8000000000b */
[----:B------:R-:W-:Y:S01]  /*02b0*/  FFMA R9, R9, R13, R0 ;  /* 0x0000000d09097223 */ /* 0x000fe20000000000 */
[----:B0-----:R-:W-:Y:S06]  /*02c0*/  @!P0 BRA `(.L_x_18) ;  /* 0x0000000000108947 */ /* 0x001fec0003800000 */
[----:B------:R-:W-:Y:S01]  /*02d0*/  IMAD.MOV.U32 R0, RZ, RZ, R11 ;  /* 0x000000ffff007224 */ /* 0x000fe200078e000b */
[----:B------:R-:W-:-:S07]  /*02e0*/  MOV R18, 0x300 ;  /* 0x0000030000127802 */ /* 0x000fce0000000f00 */
[----:B------:R-:W-:Y:S05]  /*02f0*/  CALL.REL.NOINC `($__internal_1_$__cuda_sm3x_div_rn_noftz_f32_slowpath) ;  /* 0x0000007000407944 */ /* 0x000fea0003c00000 */
[----:B------:R-:W-:-:S07]  /*0300*/  MOV R9, R11 ;  /* 0x0000000b00097202 */ /* 0x000fce0000000f00 */
.L_x_18:
[----:B------:R-:W-:Y:S05]  /*0310*/  BSYNC.RECONVERGENT B2 ;  /* 0x0000000000027941 */ /* 0x000fea0003800200 */
.L_x_17:
[----:B------:R-:W-:Y:S01]  /*0320*/  IADD3 R12, P0, PT, R6, 0x2, RZ ;  /* 0x00000002060c7810 */ /* 0x000fe20007f1e0ff */
[----:B------:R-:W-:Y:S01]  /*0330*/  IMAD.MOV.U32 R10, RZ, RZ, 0x358637bd ;  /* 0x358637bdff0a7424 */ /* 0x000fe200078e00ff */
[----:B------:R-:W-:Y:S03]  /*0340*/  BSSY.RECONVERGENT B2, `(.L_x_19) ;  /* 0x000000e000027945 */ /* 0x000fe60003800200 */
[----:B------:R-:W-:Y:S02]  /*0350*/  IMAD.X R13, RZ, RZ, R7, P0 ;  /* 0x000000ffff0d7224 */ /* 0x000fe400000e0607 */
[----:B------:R-:W-:Y:S02]  /*0360*/  FFMA R11, R10, -R5, 1 ;  /* 0x3f8000000a0b7423 */ /* 0x000fe40000000805 */
[----:B------:R-:W0:Y:S02]  /*0370*/  I2F.U64 R12, R12 ;  /* 0x0000000c000c7312 */ /* 0x000e240000301000 */
[----:B------:R-:W-:-:S06]  /*0380*/  FFMA R10, R11, R10, 9.9999999747524270788e-07 ;  /* 0x358637bd0b0a7423 */ /* 0x000fcc000000000a */
        /* <DEDUP_REMOVED lines=9> */
.L_x_20:
[----:B------:R-:W-:Y:S05]  /*0420*/  BSYNC.RECONVERGENT B2 ;  /* 0x0000000000027941 */ /* 0x000fea0003800200 */
.L_x_19:
[----:B------:R-:W-:Y:S01]  /*0430*/  IADD3 R12, P0, PT, R6, 0x3, RZ ;  /* 0x00000003060c7810 */ /* 0x000fe20007f1e0ff */
[----:B------:R-:W-:Y:S01]  /*0440*/  IMAD.MOV.U32 R0, RZ, RZ, 0x358637bd ;  /* 0x358637bdff007424 */ /* 0x000fe200078e00ff */
[----:B------:R-:W-:Y:S03]  /*0450*/  BSSY.RECONVERGENT B2, `(.L_x_21) ;  /* 0x000000d000027945 */ /* 0x000fe60003800200 */
[----:B------:R-:W-:Y:S02]  /*0460*/  IMAD.X R13, RZ, RZ, R7, P0 ;  /* 0x000000ffff0d7224 */ /* 0x000fe400000e0607 */
        /* <DEDUP_REMOVED lines=11> */
.L_x_22:
[----:B------:R-:W-:Y:S05]  /*0520*/  BSYNC.RECONVERGENT B2 ;  /* 0x0000000000027941 */ /* 0x000fea0003800200 */
.L_x_21:
[----:B------:R-:W-:Y:S01]  /*0530*/  IADD3 R14, P0, PT, R6, 0x4, RZ ;  /* 0x00000004060e7810 */ /* 0x000fe20007f1e0ff */
[----:B------:R-:W-:Y:S01]  /*0540*/  IMAD.MOV.U32 R12, RZ, RZ, 0x358637bd ;  /* 0x358637bdff0c7424 */ /* 0x000fe200078e00ff */
[----:B------:R0:W-:Y:S01]  /*0550*/  STL.128 [R16], R8 ;  /* 0x0000000810007387 */ /* 0x0001e20000100c00 */
[----:B------:R-:W-:Y:S01]  /*0560*/  BSSY.RECONVERGENT B2, `(.L_x_23) ;  /* 0x000000e000027945 */ /* 0x000fe20003800200 */
[----:B------:R-:W-:Y:S01]  /*0570*/  IADD3.X R15, PT, PT, RZ, R7, RZ, P0, !PT ;  /* 0x00000007ff0f7210 */ /* 0x000fe200007fe4ff */
[----:B------:R-:W-:-:S03]  /*0580*/  FFMA R13, R12, -R5, 1 ;  /* 0x3f8000000c0d7423 */ /* 0x000fc60000000805 */
[----:B------:R-:W1:Y:S01]  /*0590*/  I2F.U64 R14, R14 ;  /* 0x0000000e000e7312 */ /* 0x000e620000301000 */
[----:B------:R-:W-:-:S07]  /*05a0*/  FFMA R12, R13, R12, 9.9999999747524270788e-07 ;  /* 0x358637bd0d0c7423 */ /* 0x000fce000000000c */
[----:B-1----:R-:W1:Y:S01]  /*05b0*/  FCHK P0, R14, 1000000 ;  /* 0x497424000e007902 */ /* 0x002e620000000000 */
[----:B------:R-:W-:-:S04]  /*05c0*/  FFMA R13, R12, R14, RZ ;  /* 0x0000000e0c0d7223 */ /* 0x000fc800000000ff */
[----:B------:R-:W-:-:S04]  /*05d0*/  FFMA R0, R13, -1000000, R14 ;  /* 0xc97424000d007823 */ /* 0x000fc8000000000e */
[----:B------:R-:W-:Y:S01]  /*05e0*/  FFMA R12, R12, R0, R13 ;  /* 0x000000000c0c7223 */ /* 0x000fe2000000000d */
[----:B01----:R-:W-:Y:S06]  /*05f0*/  @!P0 BRA `(.L_x_24) ;  /* 0x0000000000108947 */ /* 0x003fec0003800000 */
[----:B------:R-:W-:Y:S01]  /*0600*/  IMAD.MOV.U32 R0, RZ, RZ, R14 ;  /* 0x000000ffff007224 */ /* 0x000fe200078e000e */
[----:B------:R-:W-:-:S07]  /*0610*/  MOV R18, 0x630 ;  /* 0x0000063000127802 */ /* 0x000fce0000000f00 */
[----:B------:R-:W-:Y:S05]  /*0620*/  CALL.REL.NOINC `($__internal_1_$__cuda_sm3x_div_rn_noftz_f32_slowpath) ;  /* 0x0000006c00747944 */ /* 0x000fea0003c00000 */
[----:B------:R-:W-:-:S07]  /*0630*/  IMAD.MOV.U32 R12, RZ, RZ, R11 ;  /* 0x000000ffff0c7224 */ /* 0x000fce00078e000b */
.L_x_24:
[----:B------:R-:W-:Y:S05]  /*0640*/  BSYNC.RECONVERGENT B2 ;  /* 0x0000000000027941 */ /* 0x000fea0003800200 */
.L_x_23:
[----:B------:R-:W-:Y:S01]  /*0650*/  IADD3 R8, P0, PT, R6, 0x5, RZ ;  /* 0x0000000506087810 */ /* 0x000fe20007f1e0ff */
[----:B------:R-:W-:Y:S01]  /*0660*/  IMAD.MOV.U32 R0, RZ, RZ, 0x358637bd ;  /* 0x358637bdff007424 */ /* 0x000fe200078e00ff */
[----:B------:R-:W-:Y:S02]  /*0670*/  BSSY.RECONVERGENT B2, `(.L_x_25) ;  /* 0x000000e000027945 */ /* 0x000fe40003800200 */
        /* <DEDUP_REMOVED lines=12> */
[----:B------:R-:W-:-:S07]  /*0740*/  IMAD.MOV.U32 R13, RZ, RZ, R11 ;  /* 0x000000ffff0d7224 */ /* 0x000fce00078e000b */
.L_x_26:
[----:B------:R-:W-:Y:S05]  /*0750*/  BSYNC.RECONVERGENT B2 ;  /* 0x0000000000027941 */ /* 0x000fea0003800200 */
.L_x_25:
[----:B------:R-:W-:Y:S01]  /*0760*/  IADD3 R8, P0, PT, R6, 0x6, RZ ;  /* 0x0000000606087810 */ /* 0x000fe20007f1e0ff */
[----:B------:R-:W-:Y:S01]  /*0770*/  IMAD.MOV.U32 R14, RZ, RZ, 0x358637bd ;  /* 0x358637bdff0e7424 */ /* 0x000fe200078e00ff */
[----:B------:R-:W-:Y:S02]  /*0780*/  BSSY.RECONVERGENT B2, `(.L_x_27) ;  /* 0x000000e000027945 */ /* 0x000fe40003800200 */
[----:B------:R-:W-:Y:S01]  /*0790*/  IADD3.X R9, PT, PT, RZ, R7, RZ, P0, !PT ;  /* 0x00000007ff097210 */ /* 0x000fe200007fe4ff */
[----:B------:R-:W-:-:S03]  /*07a0*/  FFMA R11, R14, -R5, 1 ;  /* 0x3f8000000e0b7423 */ /* 0x000fc60000000805 */
[----:B------:R-:W0:Y:S01]  /*07b0*/  I2F.U64 R8, R8 ;  /* 0x0000000800087312 */ /* 0x000e220000301000 */
[----:B------:R-:W-:-:S07]  /*07c0*/  FFMA R14, R11, R14, 9.9999999747524270788e-07 ;  /* 0x358637bd0b0e7423 */ /* 0x000fce000000000e */
        /* <DEDUP_REMOVED lines=9> */
.L_x_28:
[----:B------:R-:W-:Y:S05]  /*0860*/  BSYNC.RECONVERGENT B2 ;  /* 0x0000000000027941 */ /* 0x000fea0003800200 */
.L_x_27:
        /* <DEDUP_REMOVED lines=16> */
.L_x_30:
[----:B------:R-:W-:Y:S05]  /*0970*/  BSYNC.RECONVERGENT B2 ;  /* 0x0000000000027941 */ /* 0x000fea0003800200 */
.L_x_29:
[----:B------:R-:W-:Y:S01]  /*0980*/  IADD3 R10, P0, PT, R6, 0x8, RZ ;  /* 0x00000008060a7810 */ /* 0x000fe20007f1e0ff */
[----:B------:R-:W-:Y:S01]  /*0990*/  IMAD.MOV.U32 R8, RZ, RZ, 0x358637bd ;  /* 0x358637bdff087424 */ /* 0x000fe200078e00ff */
[----:B------:R0:W-:Y:S01]  /*09a0*/  STL.128 [R16+0x10], R12 ;  /* 0x0000100c10007387 */ /* 0x0001e20000100c00 */
        /* <DEDUP_REMOVED lines=14> */
.L_x_32:
[----:B------:R-:W-:Y:S05]  /*0a90*/  BSYNC.RECONVERGENT B2 ;  /* 0x0000000000027941 */ /* 0x000fea0003800200 */
.L_x_31:
        /* <DEDUP_REMOVED lines=16> */
.L_x_34:
[----:B------:R-:W-:Y:S05]  /*0ba0*/  BSYNC.RECONVERGENT B2 ;  /* 0x0000000000027941 */ /* 0x000fea0003800200 */
.L_x_33:
        /* <DEDUP_REMOVED lines=16> */
.L_x_36:
[----:B------:R-:W-:Y:S05]  /*0cb0*/  BSYNC.RECONVERGENT B2 ;  /* 0x0000000000027941 */ /* 0x000fea0003800200 */
.L_x_35:
        /* <DEDUP_REMOVED lines=15> */
.L_x_38:
[----:B------:R-:W-:Y:S05]  /*0db0*/  BSYNC.RECONVERGENT B2 ;  /* 0x0000000000027941 */ /* 0x000fea0003800200 */
.L_x_37:
[----:B------:R-:W-:Y:S01]  /*0dc0*/  IADD3 R14, P0, PT, R6, 0xc, RZ ;  /* 0x0000000c060e7810 */ /* 0x000fe20007f1e0ff */
[----:B------:R-:W-:Y:S01]  /*0dd0*/  HFMA2 R12, -RZ, RZ, 0.34521484375, 0.483642578125 ;  /* 0x358637bdff0c7431 */ /* 0x000fe200000001ff */
[----:B------:R0:W-:Y:S01]  /*0de0*/  STL.128 [R16+0x20], R8 ;  /* 0x0000200810007387 */ /* 0x0001e20000100c00 */
[----:B------:R-:W-:Y:S02]  /*0df0*/  BSSY.RECONVERGENT B2, `(.L_x_39) ;  /* 0x000000e000027945 */ /* 0x000fe40003800200 */
[----:B------:R-:W-:-:S04]  /*0e00*/  IMAD.X R15, RZ, RZ, R7, P0 ;  /* 0x000000ffff0f7224 */ /* 0x000fc800000e0607 */
[----:B------:R-:W1:Y:S01]  /*0e10*/  I2F.U64 R14, R14 ;  /* 0x0000000e000e7312 */ /* 0x000e620000301000 */
[----:B------:R-:W-:-:S04]  /*0e20*/  FFMA R13, R12, -R5, 1 ;  /* 0x3f8000000c0d7423 */ /* 0x000fc80000000805 */
[----:B------:R-:W-:-:S03]  /*0e30*/  FFMA R12, R13, R12, 9.9999999747524270788e-07 ;  /* 0x358637bd0d0c7423 */ /* 0x000fc6000000000c */
        /* <DEDUP_REMOVED lines=9> */
.L_x_40:
[----:B------:R-:W-:Y:S05]  /*0ed0*/  BSYNC.RECONVERGENT B2 ;  /* 0x0000000000027941 */ /* 0x000fea0003800200 */
.L_x_39:
[----:B------:R-:W-:Y:S01]  /*0ee0*/  IADD3 R8, P0, PT, R6, 0xd, RZ ;  /* 0x0000000d06087810 */ /* 0x000fe20007f1e0ff */
[----:B------:R-:W-:Y:S01]  /*0ef0*/  BSSY.RECONVERGENT B2, `(.L_x_41) ;  /* 0x000000f000027945 */ /* 0x000fe20003800200 */
[----:B------:R-:W-:-:S03]  /*0f00*/  MOV R0, 0x358637bd ;  /* 0x358637bd00007802 */ /* 0x000fc60000000f00 */
[----:B------:R-:W-:Y:S02]  /*0f10*/  IMAD.X R9, RZ, RZ, R7, P0 ;  /* 0x000000ffff097224 */ /* 0x000fe400000e0607 */
[----:B------:R-:W-:-:S04]  /*0f20*/  FFMA R13, R0, -R5, 1 ;  /* 0x3f800000000d7423 */ /* 0x000fc80000000805 */
        /* <DEDUP_REMOVED lines=11> */
.L_x_42:
[----:B------:R-:W-:Y:S05]  /*0fe0*/  BSYNC.RECONVERGENT B2 ;  /* 0x0000000000027941 */ /* 0x000fea0003800200 */
.L_x_41:
[----:B------:R-:W-:Y:S01]  /*0ff0*/  IADD3 R8, P0, PT, R6, 0xe, RZ ;  /* 0x0000000e06087810 */ /* 0x000fe20007f1e0ff */
[----:B------:R-:W-:Y:S01]  /*1000*/  HFMA2 R14, -RZ, RZ, 0.34521484375, 0.483642578125 ;  /* 0x358637bdff0e7431 */ /* 0x000fe200000001ff */
[----:B------:R-:W-:Y:S03]  /*1010*/  BSSY.RECONVERGENT B2, `(.L_x_43) ;  /* 0x000000e000027945 */ /* 0x000fe60003800200 */
[----:B------:R-:W-:-:S04]  /*1020*/  IMAD.X R9, RZ, RZ, R7, P0 ;  /* 0x000000ffff097224 */ /* 0x000fc800000e0607 */
[----:B------:R-:W0:Y:S01]  /*1030*/  I2F.U64 R8, R8 ;  /* 0x0000000800087312 */ /* 0x000e220000301000 */
[----:B------:R-:W-:-:S04]  /*1040*/  FFMA R11, R14, -R5, 1 ;  /* 0x3f8000000e0b7423 */ /* 0x000fc80000000805 */
[----:B------:R-:W-:-:S03]  /*1050*/  FFMA R14, R11, R14, 9.9999999747524270788e-07 ;  /* 0x358637bd0b0e7423 */ /* 0x000fc6000000000e */
        /* <DEDUP_REMOVED lines=9> */
.L_x_44:
[----:B------:R-:W-:Y:S05]  /*10f0*/  BSYNC.RECONVERGENT B2 ;  /* 0x0000000000027941 */ /* 0x000fea0003800200 */
.L_x_43:
        /* <DEDUP_REMOVED lines=16> */
.L_x_46:
[----:B------:R-:W-:Y:S05]  /*1200*/  BSYNC.RECONVERGENT B2 ;  /* 0x0000000000027941 */ /* 0x000fea0003800200 */
.L_x_45:
[----:B------:R0:W-:Y:S01]  /*1210*/  STL.128 [R16+0x30], R12 ;  /* 0x0000300c10007387 */ /* 0x0001e20000100c00 */
[----:B------:R-:W-:-:S05]  /*1220*/  VIADD R3, R3, 0x10 ;  /* 0x0000001003037836 */ /* 0x000fca0000000000 */
[----:B------:R-:W-:-:S13]  /*1230*/  ISETP.NE.AND P0, PT, R3, 0x1000, PT ;  /* 0x000010000300780c */ /* 0x000fda0003f05270 */
[----:B0-----:R-:W-:Y:S05]  /*1240*/  @P0 BRA `(.L_x_47) ;  /* 0xffffffec00a80947 */ /* 0x001fea000383ffff */
[----:B------:R-:W-:Y:S02]  /*1250*/  HFMA2 R9, -RZ, RZ, 0, 0 ;  /* 0x00000000ff097431 */ /* 0x000fe400000001ff */
[----:B------:R-:W-:Y:S02]  /*1260*/  IMAD.MOV.U32 R13, RZ, RZ, RZ ;  /* 0x000000ffff0d7224 */ /* 0x000fe400078e00ff */
[----:B------:R-:W-:-:S07]  /*1270*/  VIADD R5, R1, 0x4020 ;  /* 0x0000402001057836 */ /* 0x000fce0000000000 */
.L_x_50:
[----:B------:R-:W-:-:S06]  /*1280*/  IMAD R12, R13, 0x4, R4 ;  /* 0x000000040d0c7824 */ /* 0x000fcc00078e0204 */
[----:B------:R-:W5:Y:S01]  /*1290*/  LDL R12, [R12] ;  /* 0x000000000c0c7983 */ /* 0x000f620000100800 */
[----:B------:R-:W0:Y:S01]  /*12a0*/  I2F.F64.U32 R6, R13 ;  /* 0x0000000d00067312 */ /* 0x000e220000201800 */
[----:B------:R-:W-:Y:S01]  /*12b0*/  UMOV UR4, 0x54442d18 ;  /* 0x54442d1800047882 */ /* 0x000fe20000000000 */
[----:B------:R-:W-:Y:S02]  /*12c0*/  UMOV UR5, 0x401921fb ;  /* 0x401921fb00057882 */ /* 0x000fe40000000000 */
[----:B0-----:R-:W-:-:S08]  /*12d0*/  DMUL R6, R6, UR4 ;  /* 0x0000000406067c28 */ /* 0x001fd00008000000 */
[----:B------:R-:W-:-:S06]  /*12e0*/  DMUL R6, R6, 0.00390625 ;  /* 0x3f70000006067828 */ /* 0x000fcc0000000000 */
[----:B------:R-:W0:Y:S02]  /*12f0*/  F2F.F32.F64 R0, R6 ;  /* 0x0000000600007310 */ /* 0x000e240000301000 */
[C---:B0-----:R-:W-:Y:S01]  /*1300*/  FMUL R3, R0.reuse, 0.63661974668502807617 ;  /* 0x3f22f98300037820 */ /* 0x041fe20000400000 */
[----:B------:R-:W-:-:S05]  /*1310*/  FSETP.GE.AND P0, PT, |R0|, 105615, PT ;  /* 0x47ce47800000780b */ /* 0x000fca0003f06200 */
[----:B------:R-:W0:Y:S02]  /*1320*/  F2I.NTZ R3, R3 ;  /* 0x0000000300037305 */ /* 0x000e240000203100 */
[----:B0-----:R-:W-:-:S05]  /*1330*/  I2FP.F32.S32 R11, R3 ;  /* 0x00000003000b7245 */ /* 0x001fca0000201400 */
[----:B------:R-:W-:-:S04]  /*1340*/  FFMA R8, R11, -1.5707962512969970703, R0 ;  /* 0xbfc90fda0b087823 */ /* 0x000fc80000000000 */
[----:B------:R-:W-:-:S04]  /*1350*/  FFMA R8, R11, -7.5497894158615963534e-08, R8 ;  /* 0xb3a221680b087823 */ /* 0x000fc80000000008 */
[----:B------:R-:W-:Y:S01]  /*1360*/  FFMA R8, R11, -5.3903029534742383927e-15, R8 ;  /* 0xa7c234c50b087823 */ /* 0x000fe20000000008 */
[----:B------:R-:W-:Y:S06]  /*1370*/  @!P0 BRA `(.L_x_48) ;  /* 0x0000000000b88947 */ /* 0x000fec0003800000 */
[----:B------:R-:W-:-:S13]  /*1380*/  FSETP.NEU.AND P0, PT, |R0|, +INF , PT ;  /* 0x7f8000000000780b */ /* 0x000fda0003f0d200 */
[----:B------:R-:W-:Y:S01]  /*1390*/  @!P0 FMUL R8, RZ, R0 ;  /* 0x00000000ff088220 */ /* 0x000fe20000400000 */
[----:B------:R-:W-:Y:S01]  /*13a0*/  @!P0 MOV R3, RZ ;  /* 0x000000ff00038202 */ /* 0x000fe20000000f00 */
[----:B------:R-:W-:Y:S06]  /*13b0*/  @!P0 BRA `(.L_x_48) ;  /* 0x0000000000a88947 */ /* 0x000fec0003800000 */
[----:B------:R-:W0:Y:S01]  /*13c0*/  LDC.64 R6, c[0x4][0x30] ;  /* 0x01000c00ff067b82 */ /* 0x000e220000000a00 */
[----:B------:R-:W-:Y:S01]  /*13d0*/  IMAD.SHL.U32 R3, R0, 0x100, RZ ;  /* 0x0000010000037824 */ /* 0x000fe200078e00ff */
[----:B------:R-:W-:Y:S01]  /*13e0*/  CS2R R16, SRZ ;  /* 0x0000000000107805 */ /* 0x000fe2000001ff00 */
[----:B------:R-:W-:-:S03]  /*13f0*/  IMAD.MOV.U32 R8, RZ, RZ, RZ ;  /* 0x000000ffff087224 */ /* 0x000fc600078e00ff */
[----:B------:R-:W-:-:S07]  /*1400*/  LOP3.LUT R19, R3, 0x80000000, RZ, 0xfc, !PT ;  /* 0x8000000003137812 */ /* 0x000fce00078efcff */
.L_x_49:
[----:B0-----:R-:W-:-:S05]  /*1410*/  IMAD.WIDE.U32 R14, R16, 0x4, R6 ;  /* 0x00000004100e7825 */ /* 0x001fca00078e0006 */
[----:B-1----:R-:W2:Y:S01]  /*1420*/  LDG.E.CONSTANT R10, desc[UR6][R14.64] ;  /* 0x000000060e0a7981 */ /* 0x002ea2000c1e9900 */
[C---:B------:R-:W-:Y:S01]  /*1430*/  IMAD R3, R16.reuse, 0x4, R1 ;  /* 0x0000000410037824 */ /* 0x040fe200078e0201 */
[----:B------:R-:W-:-:S04]  /*1440*/  IADD3 R16, PT, PT, R16, 0x1, RZ ;  /* 0x0000000110107810 */ /* 0x000fc80007ffe0ff */
[----:B------:R-:W-:Y:S01]  /*1450*/  ISETP.NE.AND P0, PT, R16, 0x6, PT ;  /* 0x000000061000780c */ /* 0x000fe20003f05270 */
[----:B--2---:R-:W-:-:S03]  /*1460*/  IMAD.WIDE.U32 R10, R10, R19, RZ ;  /* 0x000000130a0a7225 */ /* 0x004fc600078e00ff */
[----:B------:R-:W-:-:S05]  /*1470*/  IADD3 R10, P1, PT, R10, R8, RZ ;  /* 0x000000080a0a7210 */ /* 0x000fca0007f3e0ff */
[----:B------:R1:W-:Y:S01]  /*1480*/  STL [R3], R10 ;  /* 0x0000000a03007387 */ /* 0x0003e20000100800 */
[----:B------:R-:W-:-:S03]  /*1490*/  IMAD.X R8, R11, 0x1, R17, P1 ;  /* 0x000000010b087824 */ /* 0x000fc600008e0611 */
[----:B------:R-:W-:Y:S05]  /*14a0*/  @P0 BRA `(.L_x_49) ;  /* 0xfffffffc00d80947 */ /* 0x000fea000383ffff */
[----:B------:R-:W-:Y:S01]  /*14b0*/  SHF.R.U32.HI R7, RZ, 0x17, R0 ;  /* 0x00000017ff077819 */ /* 0x000fe20000011600 */
[----:B------:R0:W-:Y:S03]  /*14c0*/  STL [R1+0x18], R8 ;  /* 0x0000180801007387 */ /* 0x0001e60000100800 */
[C---:B------:R-:W-:Y:S02]  /*14d0*/  LOP3.LUT R0, R7.reuse, 0xe0, RZ, 0xc0, !PT ;  /* 0x000000e007007812 */ /* 0x040fe400078ec0ff */
[----:B------:R-:W-:-:S03]  /*14e0*/  LOP3.LUT P0, RZ, R7, 0x1f, RZ, 0xc0, !PT ;  /* 0x0000001f07ff7812 */ /* 0x000fc6000780c0ff */
[----:B------:R-:W-:-:S05]  /*14f0*/  VIADD R0, R0, 0xffffff80 ;  /* 0xffffff8000007836 */ /* 0x000fca0000000000 */
[----:B------:R-:W-:-:S05]  /*1500*/  SHF.R.U32.HI R0, RZ, 0x5, R0 ;  /* 0x00000005ff007819 */ /* 0x000fca0000011600 */
[----:B------:R-:W-:-:S05]  /*1510*/  IMAD R14, R0, -0x4, R1 ;  /* 0xfffffffc000e7824 */ /* 0x000fca00078e0201 */
[----:B------:R-:W2:Y:S04]  /*1520*/  LDL R0, [R14+0x18] ;  /* 0x000018000e007983 */ /* 0x000ea80000100800 */
[----:B-1----:R-:W2:Y:S04]  /*1530*/  LDL R3, [R14+0x14] ;  /* 0x000014000e037983 */ /* 0x002ea80000100800 */
[----:B------:R-:W3:Y:S01]  /*1540*/  @P0 LDL R6, [R14+0x10] ;  /* 0x000010000e060983 */ /* 0x000ee20000100800 */
[----:B------:R-:W-:Y:S01]  /*1550*/  LOP3.LUT R7, R7, 0x1f, RZ, 0xc0, !PT ;  /* 0x0000001f07077812 */ /* 0x000fe200078ec0ff */
[----:B------:R-:W-:Y:S01]  /*1560*/  UMOV UR4, 0x54442d19 ;  /* 0x54442d1900047882 */ /* 0x000fe20000000000 */
[----:B------:R-:W-:-:S02]  /*1570*/  UMOV UR5, 0x3bf921fb ;  /* 0x3bf921fb00057882 */ /* 0x000fc40000000000 */
[-C--:B--2---:R-:W-:Y:S02]  /*1580*/  @P0 SHF.L.W.U32.HI R0, R3, R7.reuse, R0 ;  /* 0x0000000703000219 */ /* 0x084fe40000010e00 */
[----:B---3--:R-:W-:-:S04]  /*1590*/  @P0 SHF.L.W.U32.HI R3, R6, R7, R3 ;  /* 0x0000000706030219 */ /* 0x008fc80000010e03 */
[C---:B------:R-:W-:Y:S01]  /*15a0*/  SHF.L.W.U32.HI R6, R3.reuse, 0x2, R0 ;  /* 0x0000000203067819 */ /* 0x040fe20000010e00 */
[----:B------:R-:W-:-:S03]  /*15b0*/  IMAD.SHL.U32 R3, R3, 0x4, RZ ;  /* 0x0000000403037824 */ /* 0x000fc600078e00ff */
[----:B------:R-:W-:Y:S02]  /*15c0*/  SHF.R.S32.HI R7, RZ, 0x1f, R6 ;  /* 0x0000001fff077819 */ /* 0x000fe40000011406 */
[----:B------:R-:W-:Y:S02]  /*15d0*/  ISETP.GE.AND P0, PT, R6, RZ, PT ;  /* 0x000000ff0600720c */ /* 0x000fe40003f06270 */
[C---:B------:R-:W-:Y:S02]  /*15e0*/  LOP3.LUT R10, R7.reuse, R3, RZ, 0x3c, !PT ;  /* 0x00000003070a7212 */ /* 0x040fe400078e3cff */
[----:B------:R-:W-:Y:S02]  /*15f0*/  LOP3.LUT R11, R7, R6, RZ, 0x3c, !PT ;  /* 0x00000006070b7212 */ /* 0x000fe400078e3cff */
[----:B------:R-:W-:-:S04]  /*1600*/  SHF.R.U32.HI R3, RZ, 0x1e, R0 ;  /* 0x0000001eff037819 */ /* 0x000fc80000011600 */
[----:B------:R-:W1:Y:S01]  /*1610*/  I2F.F64.S64 R10, R10 ;  /* 0x0000000a000a7312 */ /* 0x000e620000301c00 */
[----:B------:R-:W-:Y:S01]  /*1620*/  LEA.HI R3, R6, R3, RZ, 0x1 ;  /* 0x0000000306037211 */ /* 0x000fe200078f08ff */
[----:B-1----:R-:W-:-:S10]  /*1630*/  DMUL R14, R10, UR4 ;  /* 0x000000040a0e7c28 */ /* 0x002fd40008000000 */
[----:B------:R-:W0:Y:S02]  /*1640*/  F2F.F32.F64 R14, R14 ;  /* 0x0000000e000e7310 */ /* 0x000e240000301000 */
[----:B0-----:R-:W-:-:S07]  /*1650*/  FSEL R8, -R14, R14, !P0 ;  /* 0x0000000e0e087208 */ /* 0x001fce0004000100 */
.L_x_48:
[----:B------:R-:W-:Y:S01]  /*1660*/  MOV R0, 0x37cbac00 ;  /* 0x37cbac0000007802 */ /* 0x000fe20000000f00 */
[----:B------:R-:W-:Y:S01]  /*1670*/  FMUL R7, R8, R8 ;  /* 0x0000000808077220 */ /* 0x000fe20000400000 */
[----:B------:R-:W-:Y:S01]  /*1680*/  LOP3.LUT R6, R3, 0x1, RZ, 0xc0, !PT ;  /* 0x0000000103067812 */ /* 0x000fe200078ec0ff */
[----:B------:R-:W-:Y:S01]  /*1690*/  IMAD.MOV.U32 R10, RZ, RZ, 0x3c0885e4 ;  /* 0x3c0885e4ff0a7424 */ /* 0x000fe200078e00ff */
[----:B------:R-:W-:Y:S01]  /*16a0*/  IADD3 R13, PT, PT, R13, 0x1, RZ ;  /* 0x000000010d0d7810 */ /* 0x000fe20007ffe0ff */
[----:B------:R-:W-:Y:S01]  /*16b0*/  FFMA R0, R7, R0, -0.0013887860113754868507 ;  /* 0xbab607ed07007423 */ /* 0x000fe20000000000 */
[----:B------:R-:W-:Y:S01]  /*16c0*/  ISETP.NE.U32.AND P0, PT, R6, 0x1, PT ;  /* 0x000000010600780c */ /* 0x000fe20003f05070 */
[----:B------:R-:W-:Y:S02]  /*16d0*/  VIADD R3, R3, 0x1 ;  /* 0x0000000103037836 */ /* 0x000fe40000000000 */
[----:B------:R-:W-:Y:S01]  /*16e0*/  IMAD.MOV.U32 R11, RZ, RZ, 0x3e2aaaa8 ;  /* 0x3e2aaaa8ff0b7424 */ /* 0x000fe200078e00ff */
[----:B------:R-:W-:-:S02]  /*16f0*/  FSEL R6, R0, -0.00019574658654164522886, P0 ;  /* 0xb94d415300067808 */ /* 0x000fc40000000000 */
[----:B------:R-:W-:Y:S02]  /*1700*/  FSEL R10, R10, 0.041666727513074874878, !P0 ;  /* 0x3d2aaabb0a0a7808 */ /* 0x000fe40004000000 */
[----:B------:R-:W-:Y:S02]  /*1710*/  LOP3.LUT P1, RZ, R3, 0x2, RZ, 0xc0, !PT ;  /* 0x0000000203ff7812 */ /* 0x000fe4000782c0ff */
[----:B------:R-:W-:Y:S01]  /*1720*/  FSEL R0, R8, 1, !P0 ;  /* 0x3f80000008007808 */ /* 0x000fe20004000000 */
[----:B------:R-:W-:Y:S01]  /*1730*/  FFMA R6, R7, R6, R10 ;  /* 0x0000000607067223 */ /* 0x000fe2000000000a */
[----:B------:R-:W-:Y:S02]  /*1740*/  FSEL R11, -R11, -0.4999999701976776123, !P0 ;  /* 0xbeffffff0b0b7808 */ /* 0x000fe40004000100 */
[----:B------:R-:W-:Y:S01]  /*1750*/  ISETP.NE.AND P0, PT, R13, 0x100, PT ;  /* 0x000001000d00780c */ /* 0x000fe20003f05270 */
[C---:B------:R-:W-:Y:S02]  /*1760*/  FFMA R3, R7.reuse, R0, RZ ;  /* 0x0000000007037223 */ /* 0x040fe400000000ff */
[----:B------:R-:W-:-:S04]  /*1770*/  FFMA R6, R7, R6, R11 ;  /* 0x0000000607067223 */ /* 0x000fc8000000000b */
[----:B------:R-:W-:-:S04]  /*1780*/  FFMA R0, R3, R6, R0 ;  /* 0x0000000603007223 */ /* 0x000fc80000000000 */
[----:B------:R-:W-:-:S04]  /*1790*/  @P1 FADD R0, RZ, -R0 ;  /* 0x80000000ff001221 */ /* 0x000fc80000000000 */
[----:B-----5:R-:W-:Y:S01]  /*17a0*/  FFMA R9, R12, R0, R9 ;  /* 0x000000000c097223 */ /* 0x020fe20000000009 */
[----:B------:R-:W-:Y:S06]  /*17b0*/  @P0 BRA `(.L_x_50) ;  /* 0xfffffff800b00947 */ /* 0x000fec000383ffff */
[----:B------:R-:W-:Y:S01]  /*17c0*/  FMUL R6, R9, 0.00390625 ;  /* 0x3b80000009067820 */ /* 0x000fe20000400000 */
[----:B------:R-:W-:Y:S02]  /*17d0*/  IMAD.MOV.U32 R0, RZ, RZ, RZ ;  /* 0x000000ffff007224 */ /* 0x000fe400078e00ff */
[----:B------:R-:W-:Y:S02]  /*17e0*/  IMAD.MOV.U32 R3, RZ, RZ, RZ ;  /* 0x000000ffff037224 */ /* 0x000fe400078e00ff */
[----:B------:R0:W-:Y:S05]  /*17f0*/  STL [R1+0x4020], R6 ;  /* 0x0040200601007387 */ /* 0x0001ea0000100800 */
.L_x_54:
[----:B------:R-:W-:-:S06]  /*1800*/  IMAD R11, R3, 0x4, R4 ;  /* 0x00000004030b7824 */ /* 0x000fcc00078e0204 */
[----:B------:R-:W5:Y:S01]  /*1810*/  LDL R11, [R11+0x400] ;  /* 0x000400000b0b7983 */ /* 0x000f620000100800 */
[----:B0-----:R-:W0:Y:S01]  /*1820*/  I2F.F64.U32 R6, R3 ;  /* 0x0000000300067312 */ /* 0x001e220000201800 */
        /* <DEDUP_REMOVED lines=12> */
[----:B-1----:R-:W-:Y:S06]  /*18f0*/  @!P0 BRA `(.L_x_51) ;  /* 0x0000000000c08947 */ /* 0x002fec0003800000 */
[----:B------:R-:W-:-:S13]  /*1900*/  FSETP.NEU.AND P0, PT, |R12|, +INF , PT ;  /* 0x7f8000000c00780b */ /* 0x000fda0003f0d200 */
[----:B------:R-:W-:Y:S05]  /*1910*/  @!P0 BRA `(.L_x_52) ;  /* 0x0000000000b08947 */ /* 0x000fea0003800000 */
[----:B------:R-:W0:Y:S01]  /*1920*/  LDC.64 R6, c[0x4][0x30] ;  /* 0x01000c00ff067b82 */ /* 0x000e220000000a00 */
[----:B------:R-:W-:Y:S01]  /*1930*/  SHF.L.U32 R8, R12, 0x8, RZ ;  /* 0x000000080c087819 */ /* 0x000fe200000006ff */
[----:B------:R-:W-:Y:S02]  /*1940*/  IMAD.MOV.U32 R10, RZ, RZ, RZ ;  /* 0x000000ffff0a7224 */ /* 0x000fe400078e00ff */
[----:B------:R-:W-:Y:S01]  /*1950*/  IMAD.MOV.U32 R19, RZ, RZ, RZ ;  /* 0x000000ffff137224 */ /* 0x000fe200078e00ff */
[----:B------:R-:W-:Y:S01]  /*1960*/  LOP3.LUT R21, R8, 0x80000000, RZ, 0xfc, !PT ;  /* 0x8000000008157812 */ /* 0x000fe200078efcff */
[----:B------:R-:W-:-:S07]  /*1970*/  IMAD.MOV.U32 R13, RZ, RZ, RZ ;  /* 0x000000ffff0d7224 */ /* 0x000fce00078e00ff */
.L_x_53:
[----:B0-----:R-:W-:-:S05]  /*1980*/  IMAD.WIDE.U32 R14, R13, 0x4, R6 ;  /* 0x000000040d0e7825 */ /* 0x001fca00078e0006 */
[----:B------:R-:W2:Y:S01]  /*1990*/  LDG.E.CONSTANT R8, desc[UR6][R14.64] ;  /* 0x000000060e087981 */ /* 0x000ea2000c1e9900 */
[C---:B-1----:R-:W-:Y:S01]  /*19a0*/  LEA R16, R13.reuse, R1, 0x2 ;  /* 0x000000010d107211 */ /* 0x042fe200078e10ff */
[----:B------:R-:W-:-:S05]  /*19b0*/  VIADD R13, R13, 0x1 ;  /* 0x000000010d0d7836 */ /* 0x000fca0000000000 */
        /* <DEDUP_REMOVED lines=14> */
[----:B------:R-:W2:Y:S04]  /*1aa0*/  LDL R7, [R14+0x14] ;  /* 0x000014000e077983 */ /* 0x000ea80000100800 */
[----:B------:R-:W3:Y:S01]  /*1ab0*/  @P0 LDL R8, [R14+0x10] ;  /* 0x000010000e080983 */ /* 0x000ee20000100800 */
[----:B------:R-:W-:Y:S01]  /*1ac0*/  LOP3.LUT R9, R9, 0x1f, RZ, 0xc0, !PT ;  /* 0x0000001f09097812 */ /* 0x000fe200078ec0ff */
[----:B------:R-:W-:Y:S01]  /*1ad0*/  UMOV UR4, 0x54442d19 ;  /* 0x54442d1900047882 */ /* 0x000fe20000000000 */
[----:B------:R-:W-:-:S02]  /*1ae0*/  UMOV UR5, 0x3bf921fb ;  /* 0x3bf921fb00057882 */ /* 0x000fc40000000000 */
[-C--:B--2---:R-:W-:Y:S02]  /*1af0*/  @P0 SHF.L.W.U32.HI R6, R7, R9.reuse, R6 ;  /* 0x0000000907060219 */ /* 0x084fe40000010e06 */
[----:B---3--:R-:W-:-:S04]  /*1b00*/  @P0 SHF.L.W.U32.HI R7, R8, R9, R7 ;  /* 0x0000000908070219 */ /* 0x008fc80000010e07 */
[C---:B------:R-:W-:Y:S02]  /*1b10*/  SHF.L.W.U32.HI R8, R7.reuse, 0x2, R6 ;  /* 0x0000000207087819 */ /* 0x040fe40000010e06 */
[----:B------:R-:W-:Y:S02]  /*1b20*/  SHF.L.U32 R7, R7, 0x2, RZ ;  /* 0x0000000207077819 */ /* 0x000fe400000006ff */
[----:B------:R-:W-:Y:S02]  /*1b30*/  SHF.R.S32.HI R9, RZ, 0x1f, R8 ;  /* 0x0000001fff097819 */ /* 0x000fe40000011408 */
[----:B------:R-:W-:Y:S02]  /*1b40*/  ISETP.GE.AND P0, PT, R8, RZ, PT ;  /* 0x000000ff0800720c */ /* 0x000fe40003f06270 */
[C---:B------:R-:W-:Y:S02]  /*1b50*/  LOP3.LUT R12, R9.reuse, R7, RZ, 0x3c, !PT ;  /* 0x00000007090c7212 */ /* 0x040fe400078e3cff */
[----:B------:R-:W-:-:S02]  /*1b60*/  LOP3.LUT R13, R9, R8, RZ, 0x3c, !PT ;  /* 0x00000008090d7212 */ /* 0x000fc400078e3cff */
[----:B------:R-:W-:-:S04]  /*1b70*/  SHF.R.U32.HI R7, RZ, 0x1e, R6 ;  /* 0x0000001eff077819 */ /* 0x000fc80000011606 */
[----:B------:R-:W2:Y:S01]  /*1b80*/  I2F.F64.S64 R12, R12 ;  /* 0x0000000c000c7312 */ /* 0x000ea20000301c00 */
[----:B------:R-:W-:Y:S01]  /*1b90*/  LEA.HI R8, R8, R7, RZ, 0x1 ;  /* 0x0000000708087211 */ /* 0x000fe200078f08ff */
[----:B--2---:R-:W-:-:S10]  /*1ba0*/  DMUL R14, R12, UR4 ;  /* 0x000000040c0e7c28 */ /* 0x004fd40008000000 */
[----:B------:R-:W2:Y:S02]  /*1bb0*/  F2F.F32.F64 R14, R14 ;  /* 0x0000000e000e7310 */ /* 0x000ea40000301000 */
[----:B--2---:R-:W-:Y:S01]  /*1bc0*/  FSEL R9, -R14, R14, !P0 ;  /* 0x0000000e0e097208 */ /* 0x004fe20004000100 */
[----:B0-----:R-:W-:Y:S06]  /*1bd0*/  BRA `(.L_x_51) ;  /* 0x0000000000087947 */ /* 0x001fec0003800000 */
.L_x_52:
[----:B------:R-:W-:Y:S01]  /*1be0*/  FMUL R9, RZ, R12 ;  /* 0x0000000cff097220 */ /* 0x000fe20000400000 */
[----:B------:R-:W-:-:S07]  /*1bf0*/  IMAD.MOV.U32 R8, RZ, RZ, RZ ;  /* 0x000000ffff087224 */ /* 0x000fce00078e00ff */
.L_x_51:
[----:B------:R-:W-:Y:S02]  /*1c00*/  IMAD.MOV.U32 R6, RZ, RZ, 0x37cbac00 ;  /* 0x37cbac00ff067424 */ /* 0x000fe400078e00ff */
[----:B------:R-:W-:Y:S01]  /*1c10*/  FMUL R7, R9, R9 ;  /* 0x0000000909077220 */ /* 0x000fe20000400000 */
[C---:B------:R-:W-:Y:S01]  /*1c20*/  LOP3.LUT R10, R8.reuse, 0x1, RZ, 0xc0, !PT ;  /* 0x00000001080a7812 */ /* 0x040fe200078ec0ff */
[----:B------:R-:W-:Y:S01]  /*1c30*/  IMAD.MOV.U32 R12, RZ, RZ, 0x3c0885e4 ;  /* 0x3c0885e4ff0c7424 */ /* 0x000fe200078e00ff */
[----:B------:R-:W-:Y:S01]  /*1c40*/  IADD3 R8, PT, PT, R8, 0x1, RZ ;  /* 0x0000000108087810 */ /* 0x000fe20007ffe0ff */
[----:B------:R-:W-:Y:S01]  /*1c50*/  FFMA R6, R7, R6, -0.0013887860113754868507 ;  /* 0xbab607ed07067423 */ /* 0x000fe20000000006 */
[----:B------:R-:W-:Y:S01]  /*1c60*/  ISETP.NE.U32.AND P0, PT, R10, 0x1, PT ;  /* 0x000000010a00780c */ /* 0x000fe20003f05070 */
[----:B------:R-:W-:Y:S01]  /*1c70*/  IMAD.MOV.U32 R13, RZ, RZ, 0x3e2aaaa8 ;  /* 0x3e2aaaa8ff0d7424 */ /* 0x000fe200078e00ff */
[----:B------:R-:W-:Y:S01]  /*1c80*/  LOP3.LUT P1, RZ, R8, 0x2, RZ, 0xc0, !PT ;  /* 0x0000000208ff7812 */ /* 0x000fe2000782c0ff */
[----:B------:R-:W-:Y:S01]  /*1c90*/  VIADD R3, R3, 0x1 ;  /* 0x0000000103037836 */ /* 0x000fe20000000000 */
[----:B------:R-:W-:-:S02]  /*1ca0*/  FSEL R10, R6, -0.00019574658654164522886, P0 ;  /* 0xb94d4153060a7808 */ /* 0x000fc40000000000 */
[----:B------:R-:W-:Y:S02]  /*1cb0*/  FSEL R12, R12, 0.041666727513074874878, !P0 ;  /* 0x3d2aaabb0c0c7808 */ /* 0x000fe40004000000 */
[----:B------:R-:W-:Y:S02]  /*1cc0*/  FSEL R6, R9, 1, !P0 ;  /* 0x3f80000009067808 */ /* 0x000fe40004000000 */
[----:B------:R-:W-:Y:S01]  /*1cd0*/  FSEL R13, -R13, -0.4999999701976776123, !P0 ;  /* 0xbeffffff0d0d7808 */ /* 0x000fe20004000100 */
[----:B------:R-:W-:Y:S01]  /*1ce0*/  FFMA R10, R7, R10, R12 ;  /* 0x0000000a070a7223 */ /* 0x000fe2000000000c */
        /* <DEDUP_REMOVED lines=8> */
[----:B------:R-:W-:Y:S01]  /*1d70*/  IMAD.MOV.U32 R0, RZ, RZ, RZ ;  /* 0x000000ffff007224 */ /* 0x000fe200078e00ff */
[----:B------:R-:W-:-:S03]  /*1d80*/  MOV R3, RZ ;  /* 0x000000ff00037202 */ /* 0x000fc60000000f00 */
[----:B------:R0:W-:Y:S04]  /*1d90*/  STL [R1+0x4024], R6 ;  /* 0x0040240601007387 */ /* 0x0001e80000100800 */
.L_x_58:
        /* <DEDUP_REMOVED lines=15> */
[----:B--2---:R-:W-:Y:S06]  /*1e90*/  @!P0 BRA `(.L_x_55) ;  /* 0x0000000000c08947 */ /* 0x004fec0003800000 */
[----:B------:R-:W-:-:S13]  /*1ea0*/  FSETP.NEU.AND P0, PT, |R12|, +INF , PT ;  /* 0x7f8000000c00780b */ /* 0x000fda0003f0d200 */
[----:B------:R-:W-:Y:S05]  /*1eb0*/  @!P0 BRA `(.L_x_56) ;  /* 0x0000000000b08947 */ /* 0x000fea0003800000 */
[----:B------:R-:W0:Y:S01]  /*1ec0*/  LDC.64 R6, c[0x4][0x30] ;  /* 0x01000c00ff067b82 */ /* 0x000e220000000a00 */
[----:B------:R-:W-:Y:S01]  /*1ed0*/  IMAD.SHL.U32 R8, R12, 0x100, RZ ;  /* 0x000001000c087824 */ /* 0x000fe200078e00ff */
[----:B------:R-:W-:Y:S01]  /*1ee0*/  MOV R19, RZ ;  /* 0x000000ff00137202 */ /* 0x000fe20000000f00 */
[----:B------:R-:W-:Y:S02]  /*1ef0*/  IMAD.MOV.U32 R10, RZ, RZ, RZ ;  /* 0x000000ffff0a7224 */ /* 0x000fe400078e00ff */
[----:B------:R-:W-:Y:S01]  /*1f00*/  IMAD.MOV.U32 R13, RZ, RZ, RZ ;  /* 0x000000ffff0d7224 */ /* 0x000fe200078e00ff */
[----:B------:R-:W-:-:S07]  /*1f10*/  LOP3.LUT R21, R8, 0x80000000, RZ, 0xfc, !PT ;  /* 0x8000000008157812 */ /* 0x000fce00078efcff */
.L_x_57:
[----:B0-----:R-:W-:-:S05]  /*1f20*/  IMAD.WIDE.U32 R14, R13, 0x4, R6 ;  /* 0x000000040d0e7825 */ /* 0x001fca00078e0006 */
[----:B--2---:R-:W2:Y:S01]  /*1f30*/  LDG.E.CONSTANT R8, desc[UR6][R14.64] ;  /* 0x000000060e087981 */ /* 0x004ea2000c1e9900 */
[C---:B-1----:R-:W-:Y:S02]  /*1f40*/  IMAD R16, R13.reuse, 0x4, R1 ;  /* 0x000000040d107824 */ /* 0x042fe400078e0201 */
[----:B------:R-:W-:-:S05]  /*1f50*/  VIADD R13, R13, 0x1 ;  /* 0x000000010d0d7836 */ /* 0x000fca0000000000 */
[----:B------:R-:W-:Y:S01]  /*1f60*/  ISETP.NE.AND P0, PT, R13, 0x6, PT ;  /* 0x000000060d00780c */ /* 0x000fe20003f05270 */
[----:B--2---:R-:W-:-:S03]  /*1f70*/  IMAD.WIDE.U32 R8, R8, R21, RZ ;  /* 0x0000001508087225 */ /* 0x004fc600078e00ff */
[----:B------:R-:W-:-:S04]  /*1f80*/  IADD3 R17, P1, PT, R8, R10, RZ ;  /* 0x0000000a08117210 */ /* 0x000fc80007f3e0ff */
[----:B------:R-:W-:Y:S01]  /*1f90*/  IADD3.X R10, PT, PT, R9, R19, RZ, P1, !PT ;  /* 0x00000013090a7210 */ /* 0x000fe20000ffe4ff */
[----:B------:R2:W-:Y:S04]  /*1fa0*/  STL [R16], R17 ;  /* 0x0000001110007387 */ /* 0x0005e80000100800 */
        /* <DEDUP_REMOVED lines=8> */
[----:B------:R-:W3:Y:S04]  /*2030*/  LDL R6, [R14+0x18] ;  /* 0x000018000e067983 */ /* 0x000ee80000100800 */
[----:B------:R-:W3:Y:S04]  /*2040*/  LDL R7, [R14+0x14] ;  /* 0x000014000e077983 */ /* 0x000ee80000100800 */
[----:B------:R-:W4:Y:S01]  /*2050*/  @P0 LDL R8, [R14+0x10] ;  /* 0x000010000e080983 */ /* 0x000f220000100800 */
[----:B------:R-:W-:Y:S01]  /*2060*/  LOP3.LUT R9, R9, 0x1f, RZ, 0xc0, !PT ;  /* 0x0000001f09097812 */ /* 0x000fe200078ec0ff */
[----:B------:R-:W-:Y:S01]  /*2070*/  UMOV UR4, 0x54442d19 ;  /* 0x54442d1900047882 */ /* 0x000fe20000000000 */
[----:B------:R-:W-:-:S02]  /*2080*/  UMOV UR5, 0x3bf921fb ;  /* 0x3bf921fb00057882 */ /* 0x000fc40000000000 */
[-C--:B---3--:R-:W-:Y:S02]  /*2090*/  @P0 SHF.L.W.U32.HI R6, R7, R9.reuse, R6 ;  /* 0x0000000907060219 */ /* 0x088fe40000010e06 */
[----:B----4-:R-:W-:-:S04]  /*20a0*/  @P0 SHF.L.W.U32.HI R7, R8, R9, R7 ;  /* 0x0000000908070219 */ /* 0x010fc80000010e07 */
        /* <DEDUP_REMOVED lines=10> */
[----:B------:R-:W1:Y:S02]  /*2150*/  F2F.F32.F64 R14, R14 ;  /* 0x0000000e000e7310 */ /* 0x000e640000301000 */
[----:B-1----:R-:W-:Y:S01]  /*2160*/  FSEL R9, -R14, R14, !P0 ;  /* 0x0000000e0e097208 */ /* 0x002fe20004000100 */
[----:B0-----:R-:W-:Y:S06]  /*2170*/  BRA `(.L_x_55) ;  /* 0x0000000000087947 */ /* 0x001fec0003800000 */
.L_x_56:
[----:B------:R-:W-:Y:S01]  /*2180*/  FMUL R9, RZ, R12 ;  /* 0x0000000cff097220 */ /* 0x000fe20000400000 */
[----:B------:R-:W-:-:S07]  /*2190*/  IMAD.MOV.U32 R8, RZ, RZ, RZ ;  /* 0x000000ffff087224 */ /* 0x000fce00078e00ff */
.L_x_55:
        /* <DEDUP_REMOVED lines=26> */
.L_x_62:
        /* <DEDUP_REMOVED lines=15> */
[----:B---3--:R-:W-:Y:S06]  /*2430*/  @!P0 BRA `(.L_x_59) ;  /* 0x0000000000c08947 */ /* 0x008fec0003800000 */
        /* <DEDUP_REMOVED lines=8> */
.L_x_61:
[----:B0-----:R-:W-:-:S05]  /*24c0*/  IMAD.WIDE.U32 R14, R13, 0x4, R6 ;  /* 0x000000040d0e7825 */ /* 0x001fca00078e0006 */
[----:B---3--:R-:W3:Y:S01]  /*24d0*/  LDG.E.CONSTANT R8, desc[UR6][R14.64] ;  /* 0x000000060e087981 */ /* 0x008ee2000c1e9900 */
[C---:B-12---:R-:W-:Y:S01]  /*24e0*/  LEA R16, R13.reuse, R1, 0x2 ;  /* 0x000000010d107211 */ /* 0x046fe200078e10ff */
[----:B------:R-:W-:-:S05]  /*24f0*/  VIADD R13, R13, 0x1 ;  /* 0x000000010d0d7836 */ /* 0x000fca0000000000 */
[----:B------:R-:W-:Y:S01]  /*2500*/  ISETP.NE.AND P0, PT, R13, 0x6, PT ;  /* 0x000000060d00780c */ /* 0x000fe20003f05270 */
[----:B---3--:R-:W-:-:S03]  /*2510*/  IMAD.WIDE.U32 R8, R8, R21, RZ ;  /* 0x0000001508087225 */ /* 0x008fc600078e00ff */
        /* <DEDUP_REMOVED lines=13> */
[----:B------:R-:W4:Y:S01]  /*25f0*/  @P0 LDL R8, [R14+0x10] ;  /* 0x000010000e080983 */ /* 0x000f220000100800 */
[----:B------:R-:W-:Y:S01]  /*2600*/  LOP3.LUT R9, R9, 0x1f, RZ, 0xc0, !PT ;  /* 0x0000001f09097812 */ /* 0x000fe200078ec0ff */
[----:B------:R-:W-:Y:S01]  /*2610*/  UMOV UR4, 0x54442d19 ;  /* 0x54442d1900047882 */ /* 0x000fe20000000000 */
[----:B------:R-:W-:-:S02]  /*2620*/  UMOV UR5, 0x3bf921fb ;  /* 0x3bf921fb00057882 */ /* 0x000fc40000000000 */
[-C--:B--2---:R-:W-:Y:S02]  /*2630*/  @P0 SHF.L.W.U32.HI R6, R7, R9.reuse, R6 ;  /* 0x0000000907060219 */ /* 0x084fe40000010e06 */
[----:B----4-:R-:W-:-:S04]  /*2640*/  @P0 SHF.L.W.U32.HI R7, R8, R9, R7 ;  /* 0x0000000908070219 */ /* 0x010fc80000010e07 */
[C---:B------:R-:W-:Y:S02]  /*2650*/  SHF.L.W.U32.HI R8, R7.reuse, 0x2, R6 ;  /* 0x0000000207087819 */ /* 0x040fe40000010e06 */
[----:B------:R-:W-:Y:S02]  /*2660*/  SHF.L.U32 R7, R7, 0x2, RZ ;  /* 0x0000000207077819 */ /* 0x000fe400000006ff */
[----:B------:R-:W-:Y:S02]  /*2670*/  SHF.R.S32.HI R9, RZ, 0x1f, R8 ;  /* 0x0000001fff097819 */ /* 0x000fe40000011408 */
[----:B------:R-:W-:Y:S02]  /*2680*/  ISETP.GE.AND P0, PT, R8, RZ, PT ;  /* 0x000000ff0800720c */ /* 0x000fe40003f06270 */
[C---:B------:R-:W-:Y:S02]  /*2690*/  LOP3.LUT R12, R9.reuse, R7, RZ, 0x3c, !PT ;  /* 0x00000007090c7212 */ /* 0x040fe400078e3cff */
[----:B------:R-:W-:-:S02]  /*26a0*/  LOP3.LUT R13, R9, R8, RZ, 0x3c, !PT ;  /* 0x00000008090d7212 */ /* 0x000fc400078e3cff */
[----:B------:R-:W-:-:S04]  /*26b0*/  SHF.R.U32.HI R7, RZ, 0x1e, R6 ;  /* 0x0000001eff077819 */ /* 0x000fc80000011606 */
[----:B------:R-:W1:Y:S01]  /*26c0*/  I2F.F64.S64 R12, R12 ;  /* 0x0000000c000c7312 */ /* 0x000e620000301c00 */
[----:B------:R-:W-:Y:S01]  /*26d0*/  LEA.HI R8, R8, R7, RZ, 0x1 ;  /* 0x0000000708087211 */ /* 0x000fe200078f08ff */
[----:B-1----:R-:W-:-:S10]  /*26e0*/  DMUL R14, R12, UR4 ;  /* 0x000000040c0e7c28 */ /* 0x002fd40008000000 */
[----:B------:R-:W1:Y:S02]  /*26f0*/  F2F.F32.F64 R14, R14 ;  /* 0x0000000e000e7310 */ /* 0x000e640000301000 */
[----:B-1----:R-:W-:Y:S01]  /*2700*/  FSEL R9, -R14, R14, !P0 ;  /* 0x0000000e0e097208 */ /* 0x002fe20004000100 */
[----:B0-----:R-:W-:Y:S06]  /*2710*/  BRA `(.L_x_59) ;  /* 0x0000000000087947 */ /* 0x001fec0003800000 */
.L_x_60:
[----:B------:R-:W-:Y:S01]  /*2720*/  FMUL R9, RZ, R12 ;  /* 0x0000000cff097220 */ /* 0x000fe20000400000 */
[----:B------:R-:W-:-:S07]  /*2730*/  IMAD.MOV.U32 R8, RZ, RZ, RZ ;  /* 0x000000ffff087224 */ /* 0x000fce00078e00ff */
.L_x_59:
        /* <DEDUP_REMOVED lines=26> */
.L_x_66:
        /* <DEDUP_REMOVED lines=15> */
[----:B----4-:R-:W-:Y:S06]  /*29d0*/  @!P0 BRA `(.L_x_63) ;  /* 0x0000000000c08947 */ /* 0x010fec0003800000 */
        /* <DEDUP_REMOVED lines=8> */
.L_x_65:
[----:B0-----:R-:W-:-:S05]  /*2a60*/  IMAD.WIDE.U32 R14, R13, 0x4, R6 ;  /* 0x000000040d0e7825 */ /* 0x001fca00078e0006 */
[----:B----4-:R-:W4:Y:S01]  /*2a70*/  LDG.E.CONSTANT R8, desc[UR6][R14.64] ;  /* 0x000000060e087981 */ /* 0x010f22000c1e9900 */
[C---:B-123--:R-:W-:Y:S02]  /*2a80*/  IMAD R16, R13.reuse, 0x4, R1 ;  /* 0x000000040d107824 */ /* 0x04efe400078e0201 */
[----:B------:R-:W-:-:S05]  /*2a90*/  VIADD R13, R13, 0x1 ;  /* 0x000000010d0d7836 */ /* 0x000fca0000000000 */
[----:B------:R-:W-:Y:S01]  /*2aa0*/  ISETP.NE.AND P0, PT, R13, 0x6, PT ;  /* 0x000000060d00780c */ /* 0x000fe20003f05270 */
[----:B----4-:R-:W-:-:S03]  /*2ab0*/  IMAD.WIDE.U32 R8, R8, R21, RZ ;  /* 0x0000001508087225 */ /* 0x010fc600078e00ff */
        /* <DEDUP_REMOVED lines=32> */
.L_x_64:
[----:B------:R-:W-:Y:S01]  /*2cc0*/  FMUL R9, RZ, R12 ;  /* 0x0000000cff097220 */ /* 0x000fe20000400000 */
[----:B------:R-:W-:-:S07]  /*2cd0*/  IMAD.MOV.U32 R8, RZ, RZ, RZ ;  /* 0x000000ffff087224 */ /* 0x000fce00078e00ff */
.L_x_63:
        /* <DEDUP_REMOVED lines=26> */
.L_x_70:
        /* <DEDUP_REMOVED lines=24> */
.L_x_69:
[----:B0-----:R-:W-:-:S05]  /*3000*/  IMAD.WIDE.U32 R14, R13, 0x4, R6 ;  /* 0x000000040d0e7825 */ /* 0x001fca00078e0006 */
[----:B------:R-:W2:Y:S02]  /*3010*/  LDG.E.CONSTANT R8, desc[UR6][R14.64] ;  /* 0x000000060e087981 */ /* 0x000ea4000c1e9900 */
[C---:B-1234-:R-:W-:Y:S01]  /*3020*/  LEA R16, R13.reuse, R1, 0x2 ;  /* 0x000000010d107211 */ /* 0x05efe200078e10ff */
[----:B------:R-:W-:-:S05]  /*3030*/  VIADD R13, R13, 0x1 ;  /* 0x000000010d0d7836 */ /* 0x000fca0000000000 */
[----:B------:R-:W-:Y:S01]  /*3040*/  ISETP.NE.AND P0, PT, R13, 0x6, PT ;  /* 0x000000060d00780c */ /* 0x000fe20003f05270 */
[----:B------:R-:W-:-:S03]  /*3050*/  IMAD.WIDE.U32 R8, R8, R21, RZ ;  /* 0x0000001508087225 */ /* 0x000fc600078e00ff */
        /* <DEDUP_REMOVED lines=31> */
[----:B-1----:R-:W-:Y:S06]  /*3250*/  BRA `(.L_x_67) ;  /* 0x0000000000087947 */ /* 0x002fec0003800000 */
.L_x_68:
[----:B------:R-:W-:Y:S01]  /*3260*/  FMUL R9, RZ, R12 ;  /* 0x0000000cff097220 */ /* 0x000fe20000400000 */
[----:B------:R-:W-:-:S07]  /*3270*/  IMAD.MOV.U32 R8, RZ, RZ, RZ ;  /* 0x000000ffff087224 */ /* 0x000fce00078e00ff */
.L_x_67:
        /* <DEDUP_REMOVED lines=26> */
.L_x_74:
        /* <DEDUP_REMOVED lines=24> */
.L_x_73:
[----:B0-----:R-:W-:-:S05]  /*35a0*/  IMAD.WIDE.U32 R14, R13, 0x4, R6 ;  /* 0x000000040d0e7825 */ /* 0x001fca00078e0006 */
[----:B------:R-:W2:Y:S02]  /*35b0*/  LDG.E.CONSTANT R8, desc[UR6][R14.64] ;  /* 0x000000060e087981 */ /* 0x000ea4000c1e9900 */
[C---:B-1234-:R-:W-:Y:S02]  /*35c0*/  IMAD R16, R13.reuse, 0x4, R1 ;  /* 0x000000040d107824 */ /* 0x05efe400078e0201 */
[----:B------:R-:W-:-:S05]  /*35d0*/  VIADD R13, R13, 0x1 ;  /* 0x000000010d0d7836 */ /* 0x000fca0000000000 */
[----:B------:R-:W-:Y:S01]  /*35e0*/  ISETP.NE.AND P0, PT, R13, 0x6, PT ;  /* 0x000000060d00780c */ /* 0x000fe20003f05270 */
[----:B------:R-:W-:-:S03]  /*35f0*/  IMAD.WIDE.U32 R8, R8, R21, RZ ;  /* 0x0000001508087225 */ /* 0x000fc600078e00ff */
        /* <DEDUP_REMOVED lines=26> */
[----:B------:R-:W2:Y:S01]  /*37a0*/  I2F.F64.S64 R12, R12 ;  /* 0x0000000c000c7312 */ /* 0x000ea20000301c00 */
[----:B------:R-:W-:Y:S01]  /*37b0*/  LEA.HI R8, R8, R7, RZ, 0x1 ;  /* 0x0000000708087211 */ /* 0x000fe200078f08ff */
[----:B--2---:R-:W-:-:S10]  /*37c0*/  DMUL R14, R12, UR4 ;  /* 0x000000040c0e7c28 */ /* 0x004fd40008000000 */
[----:B------:R-:W2:Y:S02]  /*37d0*/  F2F.F32.F64 R14, R14 ;  /* 0x0000000e000e7310 */ /* 0x000ea40000301000 */
[----:B--2---:R-:W-:Y:S01]  /*37e0*/  FSEL R9, -R14, R14, !P0 ;  /* 0x0000000e0e097208 */ /* 0x004fe20004000100 */
[----:B-1----:R-:W-:Y:S06]  /*37f0*/  BRA `(.L_x_71) ;  /* 0x0000000000087947 */ /* 0x002fec0003800000 */
.L_x_72:
[----:B------:R-:W-:Y:S01]  /*3800*/  FMUL R9, RZ, R12 ;  /* 0x0000000cff097220 */ /* 0x000fe20000400000 */
[----:B------:R-:W-:-:S07]  /*3810*/  IMAD.MOV.U32 R8, RZ, RZ, RZ ;  /* 0x000000ffff087224 */ /* 0x000fce00078e00ff */
.L_x_71:
        /* <DEDUP_REMOVED lines=26> */
.L_x_78:
        /* <DEDUP_REMOVED lines=24> */
.L_x_77:
        /* <DEDUP_REMOVED lines=38> */
.L_x_76:
[----:B------:R-:W-:Y:S01]  /*3da0*/  FMUL R9, RZ, R12 ;  /* 0x0000000cff097220 */ /* 0x000fe20000400000 */
[----:B------:R-:W-:-:S07]  /*3db0*/  IMAD.MOV.U32 R8, RZ, RZ, RZ ;  /* 0x000000ffff087224 */ /* 0x000fce00078e00ff */
.L_x_75:
        /* <DEDUP_REMOVED lines=26> */
.L_x_82:
        /* <DEDUP_REMOVED lines=24> */
.L_x_81:
        /* <DEDUP_REMOVED lines=38> */
.L_x_80:
[----:B------:R-:W-:Y:S01]  /*4340*/  FMUL R9, RZ, R12 ;  /* 0x0000000cff097220 */ /* 0x000fe20000400000 */
[----:B------:R-:W-:-:S07]  /*4350*/  IMAD.MOV.U32 R8, RZ, RZ, RZ ;  /* 0x000000ffff087224 */ /* 0x000fce00078e00ff */
.L_x_79:
        /* <DEDUP_REMOVED lines=26> */
.L_x_86:
        /* <DEDUP_REMOVED lines=24> */
.L_x_85:
        /* <DEDUP_REMOVED lines=38> */
.L_x_84:
[----:B------:R-:W-:Y:S01]  /*48e0*/  FMUL R9, RZ, R12 ;  /* 0x0000000cff097220 */ /* 0x000fe20000400000 */
[----:B------:R-:W-:-:S07]  /*48f0*/  IMAD.MOV.U32 R8, RZ, RZ, RZ ;  /* 0x000000ffff087224 */ /* 0x000fce00078e00ff */
.L_x_83:
        /* <DEDUP_REMOVED lines=26> */
.L_x_90:
        /* <DEDUP_REMOVED lines=24> */
.L_x_89:
        /* <DEDUP_REMOVED lines=38> */
.L_x_88:
[----:B------:R-:W-:Y:S01]  /*4e80*/  FMUL R9, RZ, R12 ;  /* 0x0000000cff097220 */ /* 0x000fe20000400000 */
[----:B------:R-:W-:-:S07]  /*4e90*/  IMAD.MOV.U32 R8, RZ, RZ, RZ ;  /* 0x000000ffff087224 */ /* 0x000fce00078e00ff */
.L_x_87:
        /* <DEDUP_REMOVED lines=26> */
.L_x_94:
        /* <DEDUP_REMOVED lines=24> */
.L_x_93:
        /* <DEDUP_REMOVED lines=38> */
.L_x_92:
[----:B------:R-:W-:Y:S01]  /*5420*/  FMUL R9, RZ, R12 ;  /* 0x0000000cff097220 */ /* 0x000fe20000400000 */
[----:B------:R-:W-:-:S07]  /*5430*/  IMAD.MOV.U32 R8, RZ, RZ, RZ ;  /* 0x000000ffff087224 */ /* 0x000fce00078e00ff */
.L_x_91:
        /* <DEDUP_REMOVED lines=26> */
.L_x_98:
        /* <DEDUP_REMOVED lines=24> */
.L_x_97:
        /* <DEDUP_REMOVED lines=38> */
.L_x_96:
[----:B------:R-:W-:Y:S01]  /*59c0*/  FMUL R9, RZ, R12 ;  /* 0x0000000cff097220 */ /* 0x000fe20000400000 */
[----:B------:R-:W-:-:S07]  /*59d0*/  IMAD.MOV.U32 R8, RZ, RZ, RZ ;  /* 0x000000ffff087224 */ /* 0x000fce00078e00ff */
.L_x_95:
        /* <DEDUP_REMOVED lines=26> */
.L_x_102:
        /* <DEDUP_REMOVED lines=20> */
[----:B------:R-:W-:Y:S01]  /*5cc0*/  IMAD.MOV.U32 R10, RZ, RZ, RZ ;  /* 0x000000ffff0a7224 */ /* 0x000fe200078e00ff */
[----:B------:R-:W-:Y:S01]  /*5cd0*/  MOV R13, RZ ;  /* 0x000000ff000d7202 */ /* 0x000fe20000000f00 */
[----:B------:R-:W-:Y:S01]  /*5ce0*/  IMAD.MOV.U32 R19, RZ, RZ, RZ ;  /* 0x000000ffff137224 */ /* 0x000fe200078e00ff */
[----:B------:R-:W-:-:S07]  /*5cf0*/  LOP3.LUT R21, R8, 0x80000000, RZ, 0xfc, !PT ;  /* 0x8000000008157812 */ /* 0x000fce00078efcff */
.L_x_101:
        /* <DEDUP_REMOVED lines=38> */
.L_x_100:
[----:B------:R-:W-:Y:S01]  /*5f60*/  FMUL R9, RZ, R12 ;  /* 0x0000000cff097220 */ /* 0x000fe20000400000 */
[----:B------:R-:W-:-:S07]  /*5f70*/  MOV R8, RZ ;  /* 0x000000ff00087202 */ /* 0x000fce0000000f00 */
.L_x_99:
        /* <DEDUP_REMOVED lines=23> */
[----:B------:R-:W-:Y:S02]  /*60f0*/  HFMA2 R0, -RZ, RZ, 0, 0 ;  /* 0x00000000ff007431 */ /* 0x000fe400000001ff */
[----:B------:R-:W-:Y:S02]  /*6100*/  IMAD.MOV.U32 R3, RZ, RZ, RZ ;  /* 0x000000ffff037224 */ /* 0x000fe400078e00ff */
[----:B------:R0:W-:Y:S05]  /*6110*/  STL [R1+0x4054], R6 ;  /* 0x0040540601007387 */ /* 0x0001ea0000100800 */
.L_x_106:
        /* <DEDUP_REMOVED lines=24> */
.L_x_105:
        /* <DEDUP_REMOVED lines=38> */
.L_x_104:
[----:B------:R-:W-:Y:S01]  /*6500*/  FMUL R9, RZ, R12 ;  /* 0x0000000cff097220 */ /* 0x000fe20000400000 */
[----:B------:R-:W-:-:S07]  /*6510*/  MOV R8, RZ ;  /* 0x000000ff00087202 */ /* 0x000fce0000000f00 */
.L_x_103:
        /* <DEDUP_REMOVED lines=26> */
.L_x_110:
        /* <DEDUP_REMOVED lines=24> */
.L_x_109:
        /* <DEDUP_REMOVED lines=38> */
.L_x_108:
[----:B------:R-:W-:Y:S01]  /*6aa0*/  FMUL R9, RZ, R12 ;  /* 0x0000000cff097220 */ /* 0x000fe20000400000 */
[----:B------:R-:W-:-:S07]  /*6ab0*/  MOV R8, RZ ;  /* 0x000000ff00087202 */ /* 0x000fce0000000f00 */
.L_x_107:
        /* <DEDUP_REMOVED lines=22> */
[----:B------:R-:W-:Y:S02]  /*6c20*/  IMAD R3, R25, 0x7f4a7c15, RZ ;  /* 0x7f4a7c1519037824 */ /* 0x000fe400078e02ff */
[----:B------:R-:W-:Y:S01]  /*6c30*/  FMUL R0, R0, 0.00390625 ;  /* 0x3b80000000007820 */ /* 0x000fe20000400000 */
[----:B------:R-:W-:-:S04]  /*6c40*/  IMAD.WIDE.U32 R6, R24, 0x7f4a7c15, RZ ;  /* 0x7f4a7c1518067825 */ /* 0x000fc800078e00ff */
[----:B------:R-:W-:Y:S01]  /*6c50*/  IMAD R3, R24, -0x61c88647, R3 ;  /* 0x9e3779b918037824 */ /* 0x000fe200078e0203 */
[----:B------:R0:W-:Y:S04]  /*6c60*/  STL [R1+0x405c], R0 ;  /* 0x00405c0001007387 */ /* 0x0001e80000100800 */
[----:B------:R-:W-:-:S04]  /*6c70*/  IADD3 R3, PT, PT, R7, R3, RZ ;  /* 0x0000000307037210 */ /* 0x000fc80007ffe0ff */
[----:B------:R-:W-:-:S04]  /*6c80*/  SHF.R.U32.HI R8, RZ, 0x1e, R3 ;  /* 0x0000001eff087819 */ /* 0x000fc80000011603 */
[----:B------:R-:W-:Y:S02]  /*6c90*/  LOP3.LUT R9, R8, R3, RZ, 0x3c, !PT ;  /* 0x0000000308097212 */ /* 0x000fe400078e3cff */
[----:B------:R-:W-:-:S03]  /*6ca0*/  SHF.R.U64 R3, R6, 0x1e, R3 ;  /* 0x0000001e06037819 */ /* 0x000fc60000001203 */
[----:B------:R-:W-:Y:S01]  /*6cb0*/  IMAD.WIDE.U32 R10, R9, -0x33333333, RZ ;  /* 0xcccccccd090a7825 */ /* 0x000fe200078e00ff */
[----:B------:R-:W-:Y:S02]  /*6cc0*/  LOP3.LUT R8, R3, R6, RZ, 0x3c, !PT ;  /* 0x0000000603087212 */ /* 0x000fe400078e3cff */
[----:B------:R-:W5:Y:S03]  /*6cd0*/  LDC.64 R6, c[0x0][0x398] ;  /* 0x0000e600ff067b82 */ /* 0x000f660000000a00 */
[----:B------:R-:W-:-:S04]  /*6ce0*/  IMAD.WIDE.U32 R14, P0, R8, -0x33333334, R10 ;  /* 0xcccccccc080e7825 */ /* 0x000fc8000780000a */
[----:B------:R-:W-:Y:S01]  /*6cf0*/  IMAD.WIDE.U32 R12, R8, -0x33333333, RZ ;  /* 0xcccccccd080c7825 */ /* 0x000fe200078e00ff */
[----:B------:R-:W5:Y:S03]  /*6d00*/  LDC.64 R10, c[0x0][0x390] ;  /* 0x0000e400ff0a7b82 */ /* 0x000f660000000a00 */
[----:B01234-:R-:W-:Y:S01]  /*6d10*/  IMAD.X R17, RZ, RZ, RZ, P0 ;  /* 0x000000ffff117224 */ /* 0x01ffe200000e06ff */
[----:B------:R-:W-:Y:S01]  /*6d20*/  IADD3 RZ, P0, PT, R13, R14, RZ ;  /* 0x0000000e0dff7210 */ /* 0x000fe20007f1e0ff */
[----:B------:R-:W-:Y:S02]  /*6d30*/  IMAD.MOV.U32 R16, RZ, RZ, R15 ;  /* 0x000000ffff107224 */ /* 0x000fe400078e000f */
[----:B------:R-:W-:Y:S02]  /*6d40*/  HFMA2 R13, -RZ, RZ, 1.8740234375, 0 ;  /* 0x3f7f0000ff0d7431 */ /* 0x000fe400000001ff */
[----:B------:R-:W-:-:S05]  /*6d50*/  IMAD.HI.U32.X R3, R9, -0x33333334, R16, P0 ;  /* 0xcccccccc09037827 */ /* 0x000fca00000e0410 */
[----:B------:R-:W-:Y:S01]  /*6d60*/  SHF.R.U32.HI R3, RZ, 0x4, R3 ;  /* 0x00000004ff037819 */ /* 0x000fe20000011603 */
[----:B-----5:R-:W-:-:S04]  /*6d70*/  IMAD.WIDE R6, R2, 0x4, R6 ;  /* 0x0000000402067825 */ /* 0x020fc800078e0206 */
[----:B------:R-:W-:-:S04]  /*6d80*/  IMAD.WIDE.U32 R8, RZ, R3, R8 ;  /* 0x00000003ff087225 */ /* 0x000fc800078e0008 */
[----:B------:R-:W-:Y:S02]  /*6d90*/  IMAD R9, R3, -0x14, R9 ;  /* 0xffffffec03097824 */ /* 0x000fe400078e0209 */
[----:B------:R-:W-:-:S04]  /*6da0*/  IMAD.WIDE R10, R2, 0x8, R10 ;  /* 0x00000008020a7825 */ /* 0x000fc800078e020a */
[----:B------:R-:W-:Y:S01]  /*6db0*/  IMAD.MOV.U32 R3, RZ, RZ, RZ ;  /* 0x000000ffff037224 */ /* 0x000fe200078e00ff */
[----:B------:R0:W-:Y:S04]  /*6dc0*/  STG.E.64 desc[UR6][R10.64], R8 ;  /* 0x000000080a007986 */ /* 0x0001e8000c101b06 */
[----:B------:R0:W-:Y:S02]  /*6dd0*/  STG.E desc[UR6][R6.64], R13 ;  /* 0x0000000d06007986 */ /* 0x0001e4000c101906 */
.L_x_113:
[----:B------:R-:W-:-:S05]  /*6de0*/  SHF.R.U32.HI R0, RZ, 0x8, R3 ;  /* 0x00000008ff007819 */ /* 0x000fca0000011603 */
[----:B01----:R-:W-:-:S06]  /*6df0*/  IMAD R9, R0, 0x4, R5 ;  /* 0x0000000400097824 */ /* 0x003fcc00078e0205 */
[----:B------:R-:W5:Y:S01]  /*6e00*/  LDL R9, [R9] ;  /* 0x0000000009097983 */ /* 0x000f620000100800 */
[----:B------:R-:W-:Y:S01]  /*6e10*/  LOP3.LUT R0, R3, 0xff, RZ, 0xc0, !PT ;  /* 0x000000ff03007812 */ /* 0x000fe200078ec0ff */
[----:B------:R-:W-:Y:S01]  /*6e20*/  UMOV UR4, 0x54442d18 ;  /* 0x54442d1800047882 */ /* 0x000fe20000000000 */
[----:B------:R-:W-:Y:S02]  /*6e30*/  UMOV UR5, 0x401921fb ;  /* 0x401921fb00057882 */ /* 0x000fe40000000000 */
[----:B------:R-:W0:Y:S02]  /*6e40*/  I2F.F64.U32 R6, R0 ;  /* 0x0000000000067312 */ /* 0x000e240000201800 */
        /* <DEDUP_REMOVED lines=15> */
[----:B------:R-:W-:Y:S01]  /*6f40*/  IMAD.SHL.U32 R6, R17, 0x100, RZ ;  /* 0x0000010011067824 */ /* 0x000fe200078e00ff */
[----:B------:R-:W-:Y:S01]  /*6f50*/  MOV R15, RZ ;  /* 0x000000ff000f7202 */ /* 0x000fe20000000f00 */
[----:B------:R-:W-:Y:S01]  /*6f60*/  IMAD.MOV.U32 R10, RZ, RZ, RZ ;  /* 0x000000ffff0a7224 */ /* 0x000fe200078e00ff */
[----:B------:R-:W0:Y:S01]  /*6f70*/  LDCU.64 UR8, c[0x4][0x30] ;  /* 0x01000600ff0877ac */ /* 0x000e220008000a00 */
[----:B------:R-:W-:Y:S01]  /*6f80*/  IMAD.MOV.U32 R0, RZ, RZ, R1 ;  /* 0x000000ffff007224 */ /* 0x000fe200078e0001 */
[----:B------:R-:W-:Y:S01]  /*6f90*/  LOP3.LUT R19, R6, 0x80000000, RZ, 0xfc, !PT ;  /* 0x8000000006137812 */ /* 0x000fe200078efcff */
[----:B------:R-:W-:-:S06]  /*6fa0*/  UMOV UR4, URZ ;  /* 0x000000ff00047c82 */ /* 0x000fcc0008000000 */
.L_x_112:
[----:B0-----:R-:W-:Y:S01]  /*6fb0*/  IMAD.U32 R12, RZ, RZ, UR8 ;  /* 0x00000008ff0c7e24 */ /* 0x001fe2000f8e00ff */
[----:B------:R-:W-:-:S05]  /*6fc0*/  MOV R13, UR9 ;  /* 0x00000009000d7c02 */ /* 0x000fca0008000f00 */
[----:B------:R-:W2:Y:S01]  /*6fd0*/  LDG.E.CONSTANT R6, desc[UR6][R12.64] ;  /* 0x000000060c067981 */ /* 0x000ea2000c1e9900 */
[----:B------:R-:W-:Y:S02]  /*6fe0*/  UIADD3 UR8, UP0, UPT, UR8, 0x4, URZ ;  /* 0x0000000408087890 */ /* 0x000fe4000ff1e0ff */
[----:B------:R-:W-:Y:S02]  /*6ff0*/  UIADD3 UR4, UPT, UPT, UR4, 0x1, URZ ;  /* 0x0000000104047890 */ /* 0x000fe4000fffe0ff */
[----:B------:R-:W-:Y:S02]  /*7000*/  UIADD3.X UR9, UPT, UPT, URZ, UR9, URZ, UP0, !UPT ;  /* 0x00000009ff097290 */ /* 0x000fe400087fe4ff */
[----:B------:R-:W-:Y:S01]  /*7010*/  UISETP.NE.AND UP0, UPT, UR4, 0x6, UPT ;  /* 0x000000060400788c */ /* 0x000fe2000bf05270 */
[----:B--2---:R-:W-:-:S03]  /*7020*/  IMAD.WIDE.U32 R6, R6, R19, RZ ;  /* 0x0000001306067225 */ /* 0x004fc600078e00ff */
[----:B------:R-:W-:-:S05]  /*7030*/  IADD3 R11, P0, PT, R6, R10, RZ ;  /* 0x0000000a060b7210 */ /* 0x000fca0007f1e0ff */
[----:B------:R0:W-:Y:S01]  /*7040*/  STL [R0], R11 ;  /* 0x0000000b00007387 */ /* 0x0001e20000100800 */
[----:B------:R-:W-:Y:S02]  /*7050*/  IMAD.X R10, R7, 0x1, R15, P0 ;  /* 0x00000001070a7824 */ /* 0x000fe400000e060f */
[----:B0-----:R-:W-:Y:S01]  /*7060*/  VIADD R0, R0, 0x4 ;  /* 0x0000000400007836 */ /* 0x001fe20000000000 */
[----:B------:R-:W-:Y:S06]  /*7070*/  BRA.U UP0, `(.L_x_112) ;  /* 0xfffffffd00cc7547 */ /* 0x000fec000b83ffff */
[----:B------:R-:W-:Y:S01]  /*7080*/  SHF.R.U32.HI R8, RZ, 0x17, R17 ;  /* 0x00000017ff087819 */ /* 0x000fe20000011611 */
[----:B------:R0:W-:Y:S03]  /*7090*/  STL [R1+0x18], R10 ;  /* 0x0000180a01007387 */ /* 0x0001e60000100800 */
[C---:B------:R-:W-:Y:S02]  /*70a0*/  LOP3.LUT R0, R8.reuse, 0xe0, RZ, 0xc0, !PT ;  /* 0x000000e008007812 */ /* 0x040fe400078ec0ff */
[----:B------:R-:W-:Y:S02]  /*70b0*/  LOP3.LUT P0, RZ, R8, 0x1f, RZ, 0xc0, !PT ;  /* 0x0000001f08ff7812 */ /* 0x000fe4000780c0ff */
[----:B------:R-:W-:-:S04]  /*70c0*/  IADD3 R0, PT, PT, R0, -0x80, RZ ;  /* 0xffffff8000007810 */ /* 0x000fc80007ffe0ff */
        /* <DEDUP_REMOVED lines=17> */
[----:B------:R-:W0:Y:S01]  /*71e0*/  I2F.F64.S64 R12, R12 ;  /* 0x0000000c000c7312 */ /* 0x000e220000301c00 */
[----:B------:R-:W-:Y:S01]  /*71f0*/  LEA.HI R8, R6, R7, RZ, 0x1 ;  /* 0x0000000706087211 */ /* 0x000fe200078f08ff */
[----:B0-----:R-:W-:-:S10]  /*7200*/  DMUL R10, R12, UR4 ;  /* 0x000000040c0a7c28 */ /* 0x001fd40008000000 */
[----:B------:R-:W0:Y:S02]  /*7210*/  F2F.F32.F64 R10, R10 ;  /* 0x0000000a000a7310 */ /* 0x000e240000301000 */
[----:B0-----:R-:W-:-:S07]  /*7220*/  FSEL R0, -R10, R10, !P0 ;  /* 0x0000000a0a007208 */ /* 0x001fce0004000100 */
.L_x_111:
[----:B------:R-:W-:Y:S02]  /*7230*/  IMAD.MOV.U32 R6, RZ, RZ, 0x37cbac00 ;  /* 0x37cbac00ff067424 */ /* 0x000fe400078e00ff */
[----:B------:R-:W-:Y:S01]  /*7240*/  FMUL R7, R0, R0 ;  /* 0x0000000000077220 */ /* 0x000fe20000400000 */
[C---:B------:R-:W-:Y:S01]  /*7250*/  LOP3.LUT R10, R8.reuse, 0x1, RZ, 0xc0, !PT ;  /* 0x00000001080a7812 */ /* 0x040fe200078ec0ff */
[----:B------:R-:W-:Y:S02]  /*7260*/  VIADD R8, R8, 0x1 ;  /* 0x0000000108087836 */ /* 0x000fe40000000000 */
[----:B------:R-:W-:Y:S01]  /*7270*/  FFMA R6, R7, R6, -0.0013887860113754868507 ;  /* 0xbab607ed07067423 */ /* 0x000fe20000000006 */
[----:B------:R-:W-:Y:S01]  /*7280*/  ISETP.NE.U32.AND P0, PT, R10, 0x1, PT ;  /* 0x000000010a00780c */ /* 0x000fe20003f05070 */
[----:B------:R-:W-:Y:S01]  /*7290*/  IMAD.MOV.U32 R13, RZ, RZ, 0x3e2aaaa8 ;  /* 0x3e2aaaa8ff0d7424 */ /* 0x000fe200078e00ff */
[----:B------:R-:W-:Y:S02]  /*72a0*/  MOV R10, 0x3c0885e4 ;  /* 0x3c0885e4000a7802 */ /* 0x000fe40000000f00 */
[----:B------:R-:W-:-:S02]  /*72b0*/  FSEL R6, R6, -0.00019574658654164522886, P0 ;  /* 0xb94d415306067808 */ /* 0x000fc40000000000 */
[----:B------:R-:W-:Y:S02]  /*72c0*/  FSEL R10, R10, 0.041666727513074874878, !P0 ;  /* 0x3d2aaabb0a0a7808 */ /* 0x000fe40004000000 */
[----:B------:R-:W-:Y:S02]  /*72d0*/  LOP3.LUT P1, RZ, R8, 0x2, RZ, 0xc0, !PT ;  /* 0x0000000208ff7812 */ /* 0x000fe4000782c0ff */
[----:B------:R-:W-:Y:S01]  /*72e0*/  FSEL R0, R0, 1, !P0 ;  /* 0x3f80000000007808 */ /* 0x000fe20004000000 */
[----:B------:R-:W-:Y:S01]  /*72f0*/  FFMA R6, R7, R6, R10 ;  /* 0x0000000607067223 */ /* 0x000fe2000000000a */
[----:B------:R-:W-:-:S03]  /*7300*/  FSEL R13, -R13, -0.4999999701976776123, !P0 ;  /* 0xbeffffff0d0d7808 */ /* 0x000fc60004000100 */
[C---:B------:R-:W-:Y:S02]  /*7310*/  FFMA R11, R7.reuse, R0, RZ ;  /* 0x00000000070b7223 */ /* 0x040fe400000000ff */
[----:B------:R-:W-:-:S04]  /*7320*/  FFMA R6, R7, R6, R13 ;  /* 0x0000000607067223 */ /* 0x000fc8000000000d */
[----:B------:R-:W-:Y:S01]  /*7330*/  FFMA R0, R11, R6, R0 ;  /* 0x000000060b007223 */ /* 0x000fe20000000000 */
[C---:B------:R-:W-:Y:S01]  /*7340*/  LEA R6, R3.reuse, R4, 0x2 ;  /* 0x0000000403067211 */ /* 0x040fe200078e10ff */
[----:B------:R-:W-:Y:S02]  /*7350*/  VIADD R3, R3, 0x1 ;  /* 0x0000000103037836 */ /* 0x000fe40000000000 */
[----:B------:R-:W-:-:S03]  /*7360*/  @P1 FADD R0, RZ, -R0 ;  /* 0x80000000ff001221 */ /* 0x000fc60000000000 */
[----:B------:R-:W-:Y:S01]  /*7370*/  ISETP.NE.AND P0, PT, R3, 0x1000, PT ;  /* 0x000010000300780c */ /* 0x000fe20003f05270 */
[----:B-----5:R-:W-:-:S05]  /*7380*/  FMUL R9, R9, R0 ;  /* 0x0000000009097220 */ /* 0x020fca0000400000 */
[----:B------:R1:W-:Y:S07]  /*7390*/  STL [R6], R9 ;  /* 0x0000000906007387 */ /* 0x0003ee0000100800 */
[----:B------:R-:W-:Y:S05]  /*73a0*/  @P0 BRA `(.L_x_113) ;  /* 0xfffffff8008c0947 */ /* 0x000fea000383ffff */
[----:B------:R-:W2:Y:S01]  /*73b0*/  LDL R7, [R1+0x20] ;  /* 0x0000200001077983 */ /* 0x000ea20000100800 */
[----:B------:R-:W0:Y:S02]  /*73c0*/  LDC.64 R4, c[0x0][0x388] ;  /* 0x0000e200ff047b82 */ /* 0x000e240000000a00 */
[----:B0-----:R-:W-:-:S05]  /*73d0*/  IMAD.WIDE R2, R2, 0x4, R4 ;  /* 0x0000000402027825 */ /* 0x001fca00078e0204 */
[----:B--2---:R-:W-:Y:S01]  /*73e0*/  STG.E desc[UR6][R2.64], R7 ;  /* 0x0000000702007986 */ /* 0x004fe2000c101906 */
[----:B------:R-:W-:Y:S05]  /*73f0*/  EXIT ;  /* 0x000000000000794d */ /* 0x000fea0003800000 */
        .weak           $__internal_1_$__cuda_sm3x_div_rn_noftz_f32_slowpath
        .type           $__internal_1_$__cuda_sm3x_div_rn_noftz_f32_slowpath,@function
        .size           $__internal_1_$__cuda_sm3x_div_rn_noftz_f32_slowpath,(.L_x_127 - $__internal_1_$__cuda_sm3x_div_rn_noftz_f32_slowpath)
$__internal_1_$__cuda_sm3x_div_rn_noftz_f32_slowpath:
[----:B------:R-:W-:Y:S01]  /*7400*/  SHF.R.U32.HI R11, RZ, 0x17, R5 ;  /* 0x00000017ff0b7819 */ /* 0x000fe20000011605 */
[----:B------:R-:W-:Y:S01]  /*7410*/  BSSY.RECONVERGENT B0, `(.L_x_114) ;  /* 0x0000067000007945 */ /* 0x000fe20003800200 */
[----:B------:R-:W-:Y:S01]  /*7420*/  SHF.R.U32.HI R20, RZ, 0x17, R0 ;  /* 0x00000017ff147819 */ /* 0x000fe20000011600 */
[----:B------:R-:W-:Y:S01]  /*7430*/  IMAD.MOV.U32 R19, RZ, RZ, 0x49742400 ;  /* 0x49742400ff137424 */ /* 0x000fe200078e00ff */
[----:B------:R-:W-:Y:S02]  /*7440*/  LOP3.LUT R11, R11, 0xff, RZ, 0xc0, !PT ;  /* 0x000000ff0b0b7812 */ /* 0x000fe400078ec0ff */
[----:B------:R-:W-:-:S03]  /*7450*/  LOP3.LUT R20, R20, 0xff, RZ, 0xc0, !PT ;  /* 0x000000ff14147812 */ /* 0x000fc600078ec0ff */
[----:B------:R-:W-:Y:S01]  /*7460*/  VIADD R15, R11, 0xffffffff ;  /* 0xffffffff0b0f7836 */ /* 0x000fe20000000000 */
[----:B------:R-:W-:-:S04]  /*7470*/  IADD3 R17, PT, PT, R20, -0x1, RZ ;  /* 0xffffffff14117810 */ /* 0x000fc80007ffe0ff */
[----:B------:R-:W-:-:S04]  /*7480*/  ISETP.GT.U32.AND P0, PT, R15, 0xfd, PT ;  /* 0x000000fd0f00780c */ /* 0x000fc80003f04070 */
[----:B------:R-:W-:-:S13]  /*7490*/  ISETP.GT.U32.OR P0, PT, R17, 0xfd, P0 ;  /* 0x000000fd1100780c */ /* 0x000fda0000704470 */
[----:B------:R-:W-:Y:S01]  /*74a0*/  @!P0 IMAD.MOV.U32 R15, RZ, RZ, RZ ;  /* 0x000000ffff0f8224 */ /* 0x000fe200078e00ff */
[----:B------:R-:W-:Y:S06]  /*74b0*/  @!P0 BRA `(.L_x_115) ;  /* 0x0000000000688947 */ /* 0x000fec0003800000 */
[----:B------:R-:W-:Y:S02]  /*74c0*/  MOV R17, 0x49742400 ;  /* 0x4974240000117802 */ /* 0x000fe40000000f00 */
[----:B------:R-:W-:Y:S02]  /*74d0*/  FSETP.GTU.FTZ.AND P0, PT, |R0|, +INF , PT ;  /* 0x7f8000000000780b */ /* 0x000fe40003f1c200 */
[----:B------:R-:W-:-:S04]  /*74e0*/  FSETP.GTU.FTZ.AND P1, PT, |R17|, +INF , PT ;  /* 0x7f8000001100780b */ /* 0x000fc80003f3c200 */
[----:B------:R-:W-:-:S13]  /*74f0*/  PLOP3.LUT P0, PT, P0, P1, PT, 0xf8, 0x8f ;  /* 0x00000000008f781c */ /* 0x000fda0000703f70 */
[----:B------:R-:W-:Y:S05]  /*7500*/  @P0 BRA `(.L_x_116) ;  /* 0x0000000400540947 */ /* 0x000fea0003800000 */
[----:B------:R-:W-:-:S13]  /*7510*/  LOP3.LUT P0, RZ, R19, 0x7fffffff, R0, 0xc8, !PT ;  /* 0x7fffffff13ff7812 */ /* 0x000fda000780c800 */
[----:B------:R-:W-:Y:S05]  /*7520*/  @!P0 BRA `(.L_x_117) ;  /* 0x0000000400448947 */ /* 0x000fea0003800000 */
[C---:B------:R-:W-:Y:S02]  /*7530*/  FSETP.NEU.FTZ.AND P2, PT, |R0|.reuse, +INF , PT ;  /* 0x7f8000000000780b */ /* 0x040fe40003f5d200 */
[----:B------:R-:W-:Y:S02]  /*7540*/  FSETP.NEU.FTZ.AND P1, PT, |R17|, +INF , PT ;  /* 0x7f8000001100780b */ /* 0x000fe40003f3d200 */
[----:B------:R-:W-:-:S11]  /*7550*/  FSETP.NEU.FTZ.AND P0, PT, |R0|, +INF , PT ;  /* 0x7f8000000000780b */ /* 0x000fd60003f1d200 */
[----:B------:R-:W-:Y:S05]  /*7560*/  @!P1 BRA !P2, `(.L_x_117) ;  /* 0x0000000400349947 */ /* 0x000fea0005000000 */
[----:B------:R-:W-:-:S04]  /*7570*/  LOP3.LUT P2, RZ, R0, 0x7fffffff, RZ, 0xc0, !PT ;  /* 0x7fffffff00ff7812 */ /* 0x000fc8000784c0ff */
[----:B------:R-:W-:-:S13]  /*7580*/  PLOP3.LUT P1, PT, P1, P2, PT, 0x2f, 0xf2 ;  /* 0x0000000000f2781c */ /* 0x000fda0000f24577 */
[----:B------:R-:W-:Y:S05]  /*7590*/  @P1 BRA `(.L_x_118) ;  /* 0x0000000400201947 */ /* 0x000fea0003800000 */
[----:B------:R-:W-:-:S04]  /*75a0*/  LOP3.LUT P1, RZ, R19, 0x7fffffff, RZ, 0xc0, !PT ;  /* 0x7fffffff13ff7812 */ /* 0x000fc8000782c0ff */
[----:B------:R-:W-:-:S13]  /*75b0*/  PLOP3.LUT P0, PT, P0, P1, PT, 0x2f, 0xf2 ;  /* 0x0000000000f2781c */ /* 0x000fda0000702577 */
[----:B------:R-:W-:Y:S05]  /*75c0*/  @P0 BRA `(.L_x_119) ;  /* 0x0000000400080947 */ /* 0x000fea0003800000 */
[----:B------:R-:W-:-:S05]  /*75d0*/  VIADD R15, R20, 0xffffffff ;  /* 0xffffffff140f7836 */ /* 0x000fca0000000000 */
[----:B------:R-:W-:Y:S01]  /*75e0*/  ISETP.GE.AND P0, PT, R15, RZ, PT ;  /* 0x000000ff0f00720c */ /* 0x000fe20003f06270 */
[----:B------:R-:W-:-:S05]  /*75f0*/  VIADD R15, R11, 0xffffffff ;  /* 0xffffffff0b0f7836 */ /* 0x000fca0000000000 */
[----:B------:R-:W-:-:S07]  /*7600*/  ISETP.GE.AND P1, PT, R15, RZ, PT ;  /* 0x000000ff0f00720c */ /* 0x000fce0003f26270 */
[----:B------:R-:W-:Y:S01]  /*7610*/  @P0 MOV R15, RZ ;  /* 0x000000ff000f0202 */ /* 0x000fe20000000f00 */
[----:B------:R-:W-:Y:S02]  /*7620*/  @!P0 IMAD.MOV.U32 R15, RZ, RZ, -0x40 ;  /* 0xffffffc0ff0f8424 */ /* 0x000fe400078e00ff */
[----:B------:R-:W-:-:S03]  /*7630*/  @!P0 FFMA R0, R0, 1.84467440737095516160e+19, RZ ;  /* 0x5f80000000008823 */ /* 0x000fc600000000ff */
[----:B------:R-:W-:Y:S01]  /*7640*/  @!P1 FFMA R19, R17, 1.84467440737095516160e+19, RZ ;  /* 0x5f80000011139823 */ /* 0x000fe200000000ff */
[----:B------:R-:W-:-:S07]  /*7650*/  @!P1 VIADD R15, R15, 0x40 ;  /* 0x000000400f0f9836 */ /* 0x000fce0000000000 */
.L_x_115:
[----:B------:R-:W-:Y:S01]  /*7660*/  LEA R22, R11, 0xc0800000, 0x17 ;  /* 0xc08000000b167811 */ /* 0x000fe200078eb8ff */
[----:B------:R-:W-:Y:S01]  /*7670*/  VIADD R20, R20, 0xffffff81 ;  /* 0xffffff8114147836 */ /* 0x000fe20000000000 */
[----:B------:R-:W-:Y:S02]  /*7680*/  BSSY.RECONVERGENT B1, `(.L_x_120) ;  /* 0x0000035000017945 */ /* 0x000fe40003800200 */
[----:B------:R-:W-:Y:S01]  /*7690*/  IADD3 R23, PT, PT, -R22, R19, RZ ;  /* 0x0000001316177210 */ /* 0x000fe20007ffe1ff */
[C---:B------:R-:W-:Y:S01]  /*76a0*/  IMAD R0, R20.reuse, -0x800000, R0 ;  /* 0xff80000014007824 */ /* 0x040fe200078e0200 */
[----:B------:R-:W-:Y:S02]  /*76b0*/  IADD3 R20, PT, PT, R20, 0x7f, -R11 ;  /* 0x0000007f14147810 */ /* 0x000fe40007ffe80b */
[----:B------:R-:W0:Y:S01]  /*76c0*/  MUFU.RCP R22, R23 ;  /* 0x0000001700167308 */ /* 0x000e220000001000 */
[----:B------:R-:W-:Y:S02]  /*76d0*/  FADD.FTZ R19, -R23, -RZ ;  /* 0x800000ff17137221 */ /* 0x000fe40000010100 */
[----:B------:R-:W-:-:S02]  /*76e0*/  IMAD.IADD R15, R20, 0x1, R15 ;  /* 0x00000001140f7824 */ /* 0x000fc400078e020f */
        /* <DEDUP_REMOVED lines=21> */
[CCC-:B------:R-:W-:Y:S01]  /*7840*/  FFMA.RP R20, R17.reuse, R19.reuse, R22.reuse ;  /* 0x0000001311147223 */ /* 0x1c0fe20000008016 */
[----:B------:R-:W-:Y:S01]  /*7850*/  FFMA.RM R17, R17, R19, R22 ;  /* 0x0000001311117223 */ /* 0x000fe20000004016 */
[C---:B------:R-:W-:Y:S01]  /*7860*/  VIADD R22, R11.reuse, 0x20 ;  /* 0x000000200b167836 */ /* 0x040fe20000000000 */
[----:B------:R-:W-:Y:S02]  /*7870*/  ISETP.NE.AND P2, PT, R11, RZ, PT ;  /* 0x000000ff0b00720c */ /* 0x000fe40003f45270 */
[----:B------:R-:W-:Y:S02]  /*7880*/  LOP3.LUT R15, R15, 0x7fffff, RZ, 0xc0, !PT ;  /* 0x007fffff0f0f7812 */ /* 0x000fe400078ec0ff */
[----:B------:R-:W-:Y:S02]  /*7890*/  ISETP.NE.AND P1, PT, R11, RZ, PT ;  /* 0x000000ff0b00720c */ /* 0x000fe40003f25270 */
[----:B------:R-:W-:-:S02]  /*78a0*/  LOP3.LUT R15, R15, 0x800000, RZ, 0xfc, !PT ;  /* 0x008000000f0f7812 */ /* 0x000fc400078efcff */
[----:B------:R-:W-:Y:S02]  /*78b0*/  IADD3 R11, PT, PT, -R11, RZ, RZ ;  /* 0x000000ff0b0b7210 */ /* 0x000fe40007ffe1ff */
[----:B------:R-:W-:Y:S02]  /*78c0*/  SHF.L.U32 R22, R15, R22, RZ ;  /* 0x000000160f167219 */ /* 0x000fe400000006ff */
[----:B------:R-:W-:Y:S02]  /*78d0*/  FSETP.NEU.FTZ.AND P0, PT, R20, R17, PT ;  /* 0x000000111400720b */ /* 0x000fe40003f1d000 */
[----:B------:R-:W-:Y:S02]  /*78e0*/  SEL R20, R11, RZ, P2 ;  /* 0x000000ff0b147207 */ /* 0x000fe40001000000 */
[----:B------:R-:W-:Y:S02]  /*78f0*/  ISETP.NE.AND P1, PT, R22, RZ, P1 ;  /* 0x000000ff1600720c */ /* 0x000fe40000f25270 */
[----:B------:R-:W-:-:S02]  /*7900*/  SHF.R.U32.HI R20, RZ, R20, R15 ;  /* 0x00000014ff147219 */ /* 0x000fc4000001160f */
[----:B------:R-:W-:Y:S02]  /*7910*/  PLOP3.LUT P0, PT, P0, P1, PT, 0xf8, 0x8f ;  /* 0x00000000008f781c */ /* 0x000fe40000703f70 */
[----:B------:R-:W-:Y:S02]  /*7920*/  SHF.R.U32.HI R22, RZ, 0x1, R20 ;  /* 0x00000001ff167819 */ /* 0x000fe40000011614 */
[----:B------:R-:W-:-:S04]  /*7930*/  SEL R11, RZ, 0x1, !P0 ;  /* 0x00000001ff0b7807 */ /* 0x000fc80004000000 */
[----:B------:R-:W-:-:S04]  /*7940*/  LOP3.LUT R11, R11, 0x1, R22, 0xf8, !PT ;  /* 0x000000010b0b7812 */ /* 0x000fc800078ef816 */
[----:B------:R-:W-:-:S05]  /*7950*/  LOP3.LUT R11, R11, R20, RZ, 0xc0, !PT ;  /* 0x000000140b0b7212 */ /* 0x000fca00078ec0ff */
[----:B------:R-:W-:-:S05]  /*7960*/  IMAD.IADD R11, R22, 0x1, R11 ;  /* 0x00000001160b7824 */ /* 0x000fca00078e020b */
[----:B------:R-:W-:Y:S01]  /*7970*/  LOP3.LUT R0, R11, R0, RZ, 0xfc, !PT ;  /* 0x000000000b007212 */ /* 0x000fe200078efcff */
[----:B------:R-:W-:Y:S06]  /*7980*/  BRA `(.L_x_123) ;  /* 0x0000000000107947 */ /* 0x000fec0003800000 */
.L_x_122:
[----:B------:R-:W-:-:S04]  /*7990*/  LOP3.LUT R0, R0, 0x80000000, RZ, 0xc0, !PT ;  /* 0x8000000000007812 */ /* 0x000fc800078ec0ff */
[----:B------:R-:W-:Y:S01]  /*79a0*/  LOP3.LUT R0, R0, 0x7f800000, RZ, 0xfc, !PT ;  /* 0x7f80000000007812 */ /* 0x000fe200078efcff */
[----:B------:R-:W-:Y:S06]  /*79b0*/  BRA `(.L_x_123) ;  /* 0x0000000000047947 */ /* 0x000fec0003800000 */
.L_x_121:
[----:B------:R-:W-:-:S07]  /*79c0*/  IMAD R0, R15, 0x800000, R0 ;  /* 0x008000000f007824 */ /* 0x000fce00078e0200 */
.L_x_123:
[----:B------:R-:W-:Y:S05]  /*79d0*/  BSYNC.RECONVERGENT B1 ;  /* 0x0000000000017941 */ /* 0x000fea0003800200 */
.L_x_120:
[----:B------:R-:W-:Y:S05]  /*79e0*/  BRA `(.L_x_124) ;  /* 0x0000000000247947 */ /* 0x000fea0003800000 */
.L_x_119:
[----:B------:R-:W-:-:S04]  /*79f0*/  LOP3.LUT R0, R19, 0x80000000, R0, 0x48, !PT ;  /* 0x8000000013007812 */ /* 0x000fc800078e4800 */
[----:B------:R-:W-:Y:S01]  /*7a00*/  LOP3.LUT R0, R0, 0x7f800000, RZ, 0xfc, !PT ;  /* 0x7f80000000007812 */ /* 0x000fe200078efcff */
[----:B------:R-:W-:Y:S06]  /*7a10*/  BRA `(.L_x_124) ;  /* 0x0000000000187947 */ /* 0x000fec0003800000 */
.L_x_118:
[----:B------:R-:W-:Y:S01]  /*7a20*/  LOP3.LUT R0, R19, 0x80000000, R0, 0x48, !PT ;  /* 0x8000000013007812 */ /* 0x000fe200078e4800 */
[----:B------:R-:W-:Y:S06]  /*7a30*/  BRA `(.L_x_124) ;  /* 0x0000000000107947 */ /* 0x000fec0003800000 */
.L_x_117:
[----:B------:R-:W0:Y:S01]  /*7a40*/  MUFU.RSQ R0, -QNAN ;  /* 0xffc0000000007908 */ /* 0x000e220000001400 */
[----:B------:R-:W-:Y:S05]  /*7a50*/  BRA `(.L_x_124) ;  /* 0x0000000000087947 */ /* 0x000fea0003800000 */
.L_x_116:
[----:B------:R-:W-:Y:S02]  /*7a60*/  UMOV UR4, 0x49742400 ;  /* 0x4974240000047882 */ /* 0x000fe40000000000 */
[----:B------:R-:W-:-:S07]  /*7a70*/  FADD.FTZ R0, R0, UR4 ;  /* 0x0000000400007e21 */ /* 0x000fce0008010000 */
.L_x_124:
[----:B------:R-:W-:Y:S05]  /*7a80*/  BSYNC.RECONVERGENT B0 ;  /* 0x0000000000007941 */ /* 0x000fea0003800200 */
.L_x_114:
[----:B------:R-:W-:Y:S01]  /*7a90*/  IMAD.MOV.U32 R19, RZ, RZ, 0x0 ;  /* 0x00000000ff137424 */ /* 0x000fe200078e00ff */
[----:B0-----:R-:W-:-:S03]  /*7aa0*/  MOV R11, R0 ;  /* 0x00000000000b7202 */ /* 0x001fc60000000f00 */
[----:B------:R-:W-:Y:S05]  /*7ab0*/  RET.REL.NODEC R18 `(_Z26qagml_memory_access_kernelPmPfS_S0_i) ;  /* 0xffffff8412507950 */ /* 0x000fea0003c3ffff */
.L_x_125:
        /* <DEDUP_REMOVED lines=12> */
.L_x_127:


//--------------------- .nv.global.init           --------------------------
	.section	.nv.global.init,"aw",@progbits
	.align	4
.nv.global.init:
	.type		__cudart_i2opi_f,@object
	.size		__cudart_i2opi_f,($str - __cudart_i2opi_f)
__cudart_i2opi_f:
        /*0000*/ 	.byte	0x41, 0x90, 0x43, 0x3c, 0x99, 0x95, 0x62, 0xdb, 0xc0, 0xdd, 0x34, 0xf5, 0xd1, 0x57, 0x27, 0xfc
        /*0010*/ 	.byte	0x29, 0x15, 0x44, 0x4e, 0x6e, 0x83, 0xf9, 0xa2
	.type		$str,@object
	.size		$str,($str$1 - $str)
$str:
        /*0018*/ 	.byte	0x47, 0x50, 0x55, 0x20, 0x4b, 0x65, 0x72, 0x6e, 0x65, 0x6c, 0x20, 0x56, 0x65, 0x72, 0x69, 0x66
        /*0028*/ 	.byte	0x69, 0x63, 0x61, 0x74, 0x69, 0x6f, 0x6e, 0x3a, 0x0a, 0x00
	.type		$str$1,@object
	.size		$str$1,($str$4 - $str$1)
$str$1:
        /*0032*/ 	.byte	0x20, 0x20, 0x50, 0x68, 0x79, 0x73, 0x69, 0x63, 0x61, 0x6c, 0x20, 0x4d, 0x65, 0x6d, 0x6f, 0x72
        /*0042*/ 	.byte	0x79, 0x3a, 0x20, 0x25, 0x6c, 0x6c, 0x75, 0x20, 0x47, 0x42, 0x0a, 0x00
	.type		$str$4,@object
	.size		$str$4,($str$3 - $str$4)
$str$4:
        /*004e*/ 	.byte	0x20, 0x20, 0x43, 0x6f, 0x6d, 0x70, 0x72, 0x65, 0x73, 0x73, 0x69, 0x6f, 0x6e, 0x20, 0x52, 0x61
        /*005e*/ 	.byte	0x74, 0x69, 0x6f, 0x3a, 0x20, 0x25, 0x2e, 0x34, 0x66, 0x25, 0x25, 0x0a, 0x00
	.type		$str$3,@object
	.size		$str$3,($str$2 - $str$3)
$str$3:
        /*006b*/ 	.byte	0x20, 0x20, 0x45, 0x66, 0x66, 0x65, 0x63, 0x74, 0x69, 0x76, 0x65, 0x20, 0x4d, 0x65, 0x6d, 0x6f
        /*007b*/ 	.byte	0x72, 0x79, 0x3a, 0x20, 0x25, 0x2e, 0x32, 0x66, 0x20, 0x50, 0x42, 0x0a, 0x00
	.type		$str$2,@object
	.size		$str$2,(.L_2 - $str$2)
$str$2:
        /*0088*/ 	.byte	0x20, 0x20, 0x41, 0x6d, 0x70, 0x6c, 0x69, 0x66, 0x69, 0x63, 0x61, 0x74, 0x69, 0x6f, 0x6e, 0x20
        /*0098*/ 	.byte	0x46, 0x61, 0x63, 0x74, 0x6f, 0x72, 0x3a, 0x20, 0x25, 0x2e, 0x30, 0x66, 0x20, 0x78, 0x0a, 0x00
.L_2:


//--------------------- .nv.shared.reserved.0     --------------------------
	.section	.nv.shared.reserved.0,"aw",@nobits
	.weak		__nv_reservedSMEM_offset_0_alias
	.size		__nv_reservedSMEM_offset_0_alias, 0, 64
	.other		__nv_reservedSMEM_offset_0_alias,@"STO_CUDA_RESERVED_SHARED STV_DEFAULT"
__nv_reservedSMEM_offset_0_alias:
	.zero		0
	.zero		64


//--------------------- .nv.constant0._Z33qagml_verify_amplification_kernelmmPfS_ --------------------------
	.section	.nv.constant0._Z33qagml_verify_amplification_kernelmmPfS_,"a",@progbits
	.sectionflags	@""
	.align	4
.nv.constant0._Z33qagml_verify_amplification_kernelmmPfS_:
	.zero		928


//--------------------- .nv.constant0._Z26qagml_memory_access_kernelPmPfS_S0_i --------------------------
	.section	.nv.constant0._Z26qagml_memory_access_kernelPmPfS_S0_i,"a",@progbits
	.sectionflags	@""
	.align	4
.nv.constant0._Z26qagml_memory_access_kernelPmPfS_S0_i:
	.zero		932


//--------------------- SYMBOLS --------------------------

	.type		.nv.reservedSmem.offset0,@object
	.size		.nv.reservedSmem.offset0,0x4
	.type		vprintf,@function
